//
// Generated by NVIDIA NVVM Compiler
//
// Compiler Build ID: CL-36424714
// Cuda compilation tools, release 13.0, V13.0.88
// Based on NVVM 20.0.0
//

.version 9.0
.target sm_100
.address_size 64

	// .globl	_Z14kernel_findMaxPKiiPi

.visible .entry _Z14kernel_findMaxPKiiPi(
	.param .u64 .ptr .align 1 _Z14kernel_findMaxPKiiPi_param_0,
	.param .u32 _Z14kernel_findMaxPKiiPi_param_1,
	.param .u64 .ptr .align 1 _Z14kernel_findMaxPKiiPi_param_2
)
{
	.reg .pred 	%p<10>;
	.reg .b32 	%r<110>;
	.reg .b64 	%rd<18>;

	ld.param.u64 	%rd9, [_Z14kernel_findMaxPKiiPi_param_0];
	ld.param.u32 	%r33, [_Z14kernel_findMaxPKiiPi_param_1];
	ld.param.u64 	%rd8, [_Z14kernel_findMaxPKiiPi_param_2];
	cvta.to.global.u64 	%rd1, %rd9;
	ld.global.u32 	%r109, [%rd1];
	setp.lt.s32 	%p1, %r33, 2;
	@%p1 bra 	$L__BB0_14;
	add.s32 	%r2, %r33, -1;
	add.s32 	%r36, %r33, -2;
	and.b32  	%r3, %r2, 15;
	setp.lt.u32 	%p2, %r36, 15;
	mov.b32 	%r102, 1;
	@%p2 bra 	$L__BB0_5;
	and.b32  	%r38, %r2, -16;
	neg.s32 	%r96, %r38;
	add.s64 	%rd16, %rd1, 32;
	mov.b32 	%r95, 0;
$L__BB0_3:
	.pragma "nounroll";
	ld.global.u32 	%r39, [%rd16+-28];
	max.s32 	%r40, %r39, %r109;
	ld.global.u32 	%r41, [%rd16+-24];
	max.s32 	%r42, %r41, %r40;
	ld.global.u32 	%r43, [%rd16+-20];
	max.s32 	%r44, %r43, %r42;
	ld.global.u32 	%r45, [%rd16+-16];
	max.s32 	%r46, %r45, %r44;
	ld.global.u32 	%r47, [%rd16+-12];
	max.s32 	%r48, %r47, %r46;
	ld.global.u32 	%r49, [%rd16+-8];
	max.s32 	%r50, %r49, %r48;
	ld.global.u32 	%r51, [%rd16+-4];
	max.s32 	%r52, %r51, %r50;
	ld.global.u32 	%r53, [%rd16];
	max.s32 	%r54, %r53, %r52;
	ld.global.u32 	%r55, [%rd16+4];
	max.s32 	%r56, %r55, %r54;
	ld.global.u32 	%r57, [%rd16+8];
	max.s32 	%r58, %r57, %r56;
	ld.global.u32 	%r59, [%rd16+12];
	max.s32 	%r60, %r59, %r58;
	ld.global.u32 	%r61, [%rd16+16];
	max.s32 	%r62, %r61, %r60;
	ld.global.u32 	%r63, [%rd16+20];
	max.s32 	%r64, %r63, %r62;
	ld.global.u32 	%r65, [%rd16+24];
	max.s32 	%r66, %r65, %r64;
	ld.global.u32 	%r67, [%rd16+28];
	max.s32 	%r68, %r67, %r66;
	ld.global.u32 	%r69, [%rd16+32];
	max.s32 	%r109, %r69, %r68;
	add.s32 	%r96, %r96, 16;
	add.s32 	%r95, %r95, 16;
	add.s64 	%rd16, %rd16, 64;
	setp.ne.s32 	%p3, %r96, 0;
	@%p3 bra 	$L__BB0_3;
	add.s32 	%r102, %r95, 1;
$L__BB0_5:
	setp.eq.s32 	%p4, %r3, 0;
	@%p4 bra 	$L__BB0_14;
	and.b32  	%r15, %r2, 7;
	setp.lt.u32 	%p5, %r3, 8;
	@%p5 bra 	$L__BB0_8;
	mul.wide.u32 	%rd10, %r102, 4;
	add.s64 	%rd11, %rd1, %rd10;
	ld.global.u32 	%r71, [%rd11];
	max.s32 	%r72, %r71, %r109;
	ld.global.u32 	%r73, [%rd11+4];
	max.s32 	%r74, %r73, %r72;
	ld.global.u32 	%r75, [%rd11+8];
	max.s32 	%r76, %r75, %r74;
	ld.global.u32 	%r77, [%rd11+12];
	max.s32 	%r78, %r77, %r76;
	ld.global.u32 	%r79, [%rd11+16];
	max.s32 	%r80, %r79, %r78;
	ld.global.u32 	%r81, [%rd11+20];
	max.s32 	%r82, %r81, %r80;
	ld.global.u32 	%r83, [%rd11+24];
	max.s32 	%r84, %r83, %r82;
	ld.global.u32 	%r85, [%rd11+28];
	max.s32 	%r109, %r85, %r84;
	add.s32 	%r102, %r102, 8;
$L__BB0_8:
	setp.eq.s32 	%p6, %r15, 0;
	@%p6 bra 	$L__BB0_14;
	and.b32  	%r21, %r2, 3;
	setp.lt.u32 	%p7, %r15, 4;
	@%p7 bra 	$L__BB0_11;
	mul.wide.u32 	%rd12, %r102, 4;
	add.s64 	%rd13, %rd1, %rd12;
	ld.global.u32 	%r87, [%rd13];
	max.s32 	%r88, %r87, %r109;
	ld.global.u32 	%r89, [%rd13+4];
	max.s32 	%r90, %r89, %r88;
	ld.global.u32 	%r91, [%rd13+8];
	max.s32 	%r92, %r91, %r90;
	ld.global.u32 	%r93, [%rd13+12];
	max.s32 	%r109, %r93, %r92;
	add.s32 	%r102, %r102, 4;
$L__BB0_11:
	setp.eq.s32 	%p8, %r21, 0;
	@%p8 bra 	$L__BB0_14;
	mul.wide.u32 	%rd14, %r102, 4;
	add.s64 	%rd17, %rd1, %rd14;
	neg.s32 	%r107, %r21;
$L__BB0_13:
	.pragma "nounroll";
	ld.global.u32 	%r94, [%rd17];
	max.s32 	%r109, %r94, %r109;
	add.s64 	%rd17, %rd17, 4;
	add.s32 	%r107, %r107, 1;
	setp.ne.s32 	%p9, %r107, 0;
	@%p9 bra 	$L__BB0_13;
$L__BB0_14:
	cvta.to.global.u64 	%rd15, %rd8;
	st.global.u32 	[%rd15], %r109;
	ret;

}
	// .globl	_Z16kernel_countSortPiS_S_ii
.visible .entry _Z16kernel_countSortPiS_S_ii(
	.param .u64 .ptr .align 1 _Z16kernel_countSortPiS_S_ii_param_0,
	.param .u64 .ptr .align 1 _Z16kernel_countSortPiS_S_ii_param_1,
	.param .u64 .ptr .align 1 _Z16kernel_countSortPiS_S_ii_param_2,
	.param .u32 _Z16kernel_countSortPiS_S_ii_param_3,
	.param .u32 _Z16kernel_countSortPiS_S_ii_param_4
)
{
	.reg .pred 	%p<25>;
	.reg .b32 	%r<337>;
	.reg .b64 	%rd<112>;

	ld.param.u64 	%rd19, [_Z16kernel_countSortPiS_S_ii_param_0];
	ld.param.u64 	%rd20, [_Z16kernel_countSortPiS_S_ii_param_1];
	ld.param.u64 	%rd21, [_Z16kernel_countSortPiS_S_ii_param_2];
	ld.param.u32 	%r37, [_Z16kernel_countSortPiS_S_ii_param_3];
	ld.param.u32 	%r38, [_Z16kernel_countSortPiS_S_ii_param_4];
	cvta.to.global.u64 	%rd1, %rd20;
	cvta.to.global.u64 	%rd2, %rd19;
	cvta.to.global.u64 	%rd3, %rd21;
	setp.lt.s32 	%p1, %r37, 1;
	@%p1 bra 	$L__BB1_12;
	and.b32  	%r1, %r37, 7;
	setp.lt.u32 	%p2, %r37, 8;
	mov.b32 	%r324, 0;
	@%p2 bra 	$L__BB1_4;
	and.b32  	%r324, %r37, 2147483640;
	neg.s32 	%r327, %r324;
	add.s64 	%rd107, %rd2, 16;
$L__BB1_3:
	.pragma "nounroll";
	ld.global.u32 	%r40, [%rd107+-16];
	div.s32 	%r41, %r40, %r38;
	mul.hi.s32 	%r42, %r41, 1717986919;
	shr.u32 	%r43, %r42, 31;
	shr.s32 	%r44, %r42, 2;
	add.s32 	%r45, %r44, %r43;
	mul.lo.s32 	%r46, %r45, 10;
	sub.s32 	%r47, %r41, %r46;
	mul.wide.s32 	%rd22, %r47, 4;
	add.s64 	%rd23, %rd1, %rd22;
	ld.global.u32 	%r48, [%rd23];
	add.s32 	%r49, %r48, 1;
	st.global.u32 	[%rd23], %r49;
	ld.global.u32 	%r50, [%rd107+-12];
	div.s32 	%r51, %r50, %r38;
	mul.hi.s32 	%r52, %r51, 1717986919;
	shr.u32 	%r53, %r52, 31;
	shr.s32 	%r54, %r52, 2;
	add.s32 	%r55, %r54, %r53;
	mul.lo.s32 	%r56, %r55, 10;
	sub.s32 	%r57, %r51, %r56;
	mul.wide.s32 	%rd24, %r57, 4;
	add.s64 	%rd25, %rd1, %rd24;
	ld.global.u32 	%r58, [%rd25];
	add.s32 	%r59, %r58, 1;
	st.global.u32 	[%rd25], %r59;
	ld.global.u32 	%r60, [%rd107+-8];
	div.s32 	%r61, %r60, %r38;
	mul.hi.s32 	%r62, %r61, 1717986919;
	shr.u32 	%r63, %r62, 31;
	shr.s32 	%r64, %r62, 2;
	add.s32 	%r65, %r64, %r63;
	mul.lo.s32 	%r66, %r65, 10;
	sub.s32 	%r67, %r61, %r66;
	mul.wide.s32 	%rd26, %r67, 4;
	add.s64 	%rd27, %rd1, %rd26;
	ld.global.u32 	%r68, [%rd27];
	add.s32 	%r69, %r68, 1;
	st.global.u32 	[%rd27], %r69;
	ld.global.u32 	%r70, [%rd107+-4];
	div.s32 	%r71, %r70, %r38;
	mul.hi.s32 	%r72, %r71, 1717986919;
	shr.u32 	%r73, %r72, 31;
	shr.s32 	%r74, %r72, 2;
	add.s32 	%r75, %r74, %r73;
	mul.lo.s32 	%r76, %r75, 10;
	sub.s32 	%r77, %r71, %r76;
	mul.wide.s32 	%rd28, %r77, 4;
	add.s64 	%rd29, %rd1, %rd28;
	ld.global.u32 	%r78, [%rd29];
	add.s32 	%r79, %r78, 1;
	st.global.u32 	[%rd29], %r79;
	ld.global.u32 	%r80, [%rd107];
	div.s32 	%r81, %r80, %r38;
	mul.hi.s32 	%r82, %r81, 1717986919;
	shr.u32 	%r83, %r82, 31;
	shr.s32 	%r84, %r82, 2;
	add.s32 	%r85, %r84, %r83;
	mul.lo.s32 	%r86, %r85, 10;
	sub.s32 	%r87, %r81, %r86;
	mul.wide.s32 	%rd30, %r87, 4;
	add.s64 	%rd31, %rd1, %rd30;
	ld.global.u32 	%r88, [%rd31];
	add.s32 	%r89, %r88, 1;
	st.global.u32 	[%rd31], %r89;
	ld.global.u32 	%r90, [%rd107+4];
	div.s32 	%r91, %r90, %r38;
	mul.hi.s32 	%r92, %r91, 1717986919;
	shr.u32 	%r93, %r92, 31;
	shr.s32 	%r94, %r92, 2;
	add.s32 	%r95, %r94, %r93;
	mul.lo.s32 	%r96, %r95, 10;
	sub.s32 	%r97, %r91, %r96;
	mul.wide.s32 	%rd32, %r97, 4;
	add.s64 	%rd33, %rd1, %rd32;
	ld.global.u32 	%r98, [%rd33];
	add.s32 	%r99, %r98, 1;
	st.global.u32 	[%rd33], %r99;
	ld.global.u32 	%r100, [%rd107+8];
	div.s32 	%r101, %r100, %r38;
	mul.hi.s32 	%r102, %r101, 1717986919;
	shr.u32 	%r103, %r102, 31;
	shr.s32 	%r104, %r102, 2;
	add.s32 	%r105, %r104, %r103;
	mul.lo.s32 	%r106, %r105, 10;
	sub.s32 	%r107, %r101, %r106;
	mul.wide.s32 	%rd34, %r107, 4;
	add.s64 	%rd35, %rd1, %rd34;
	ld.global.u32 	%r108, [%rd35];
	add.s32 	%r109, %r108, 1;
	st.global.u32 	[%rd35], %r109;
	ld.global.u32 	%r110, [%rd107+12];
	div.s32 	%r111, %r110, %r38;
	mul.hi.s32 	%r112, %r111, 1717986919;
	shr.u32 	%r113, %r112, 31;
	shr.s32 	%r114, %r112, 2;
	add.s32 	%r115, %r114, %r113;
	mul.lo.s32 	%r116, %r115, 10;
	sub.s32 	%r117, %r111, %r116;
	mul.wide.s32 	%rd36, %r117, 4;
	add.s64 	%rd37, %rd1, %rd36;
	ld.global.u32 	%r118, [%rd37];
	add.s32 	%r119, %r118, 1;
	st.global.u32 	[%rd37], %r119;
	add.s32 	%r327, %r327, 8;
	add.s64 	%rd107, %rd107, 32;
	setp.eq.s32 	%p3, %r327, 0;
	@%p3 bra 	$L__BB1_4;
	bra.uni 	$L__BB1_3;
$L__BB1_4:
	setp.eq.s32 	%p4, %r1, 0;
	@%p4 bra 	$L__BB1_12;
	and.b32  	%r5, %r37, 3;
	setp.lt.u32 	%p5, %r1, 4;
	@%p5 bra 	$L__BB1_7;
	mul.wide.u32 	%rd38, %r324, 4;
	add.s64 	%rd39, %rd2, %rd38;
	ld.global.u32 	%r120, [%rd39];
	div.s32 	%r121, %r120, %r38;
	mul.hi.s32 	%r122, %r121, 1717986919;
	shr.u32 	%r123, %r122, 31;
	shr.s32 	%r124, %r122, 2;
	add.s32 	%r125, %r124, %r123;
	mul.lo.s32 	%r126, %r125, 10;
	sub.s32 	%r127, %r121, %r126;
	mul.wide.s32 	%rd40, %r127, 4;
	add.s64 	%rd41, %rd1, %rd40;
	ld.global.u32 	%r128, [%rd41];
	add.s32 	%r129, %r128, 1;
	st.global.u32 	[%rd41], %r129;
	ld.global.u32 	%r130, [%rd39+4];
	div.s32 	%r131, %r130, %r38;
	mul.hi.s32 	%r132, %r131, 1717986919;
	shr.u32 	%r133, %r132, 31;
	shr.s32 	%r134, %r132, 2;
	add.s32 	%r135, %r134, %r133;
	mul.lo.s32 	%r136, %r135, 10;
	sub.s32 	%r137, %r131, %r136;
	mul.wide.s32 	%rd42, %r137, 4;
	add.s64 	%rd43, %rd1, %rd42;
	ld.global.u32 	%r138, [%rd43];
	add.s32 	%r139, %r138, 1;
	st.global.u32 	[%rd43], %r139;
	ld.global.u32 	%r140, [%rd39+8];
	div.s32 	%r141, %r140, %r38;
	mul.hi.s32 	%r142, %r141, 1717986919;
	shr.u32 	%r143, %r142, 31;
	shr.s32 	%r144, %r142, 2;
	add.s32 	%r145, %r144, %r143;
	mul.lo.s32 	%r146, %r145, 10;
	sub.s32 	%r147, %r141, %r146;
	mul.wide.s32 	%rd44, %r147, 4;
	add.s64 	%rd45, %rd1, %rd44;
	ld.global.u32 	%r148, [%rd45];
	add.s32 	%r149, %r148, 1;
	st.global.u32 	[%rd45], %r149;
	ld.global.u32 	%r150, [%rd39+12];
	div.s32 	%r151, %r150, %r38;
	mul.hi.s32 	%r152, %r151, 1717986919;
	shr.u32 	%r153, %r152, 31;
	shr.s32 	%r154, %r152, 2;
	add.s32 	%r155, %r154, %r153;
	mul.lo.s32 	%r156, %r155, 10;
	sub.s32 	%r157, %r151, %r156;
	mul.wide.s32 	%rd46, %r157, 4;
	add.s64 	%rd47, %rd1, %rd46;
	ld.global.u32 	%r158, [%rd47];
	add.s32 	%r159, %r158, 1;
	st.global.u32 	[%rd47], %r159;
	add.s32 	%r324, %r324, 4;
$L__BB1_7:
	setp.eq.s32 	%p6, %r5, 0;
	@%p6 bra 	$L__BB1_12;
	setp.eq.s32 	%p7, %r5, 1;
	@%p7 bra 	$L__BB1_10;
	mul.wide.u32 	%rd48, %r324, 4;
	add.s64 	%rd49, %rd2, %rd48;
	ld.global.u32 	%r160, [%rd49];
	div.s32 	%r161, %r160, %r38;
	mul.hi.s32 	%r162, %r161, 1717986919;
	shr.u32 	%r163, %r162, 31;
	shr.s32 	%r164, %r162, 2;
	add.s32 	%r165, %r164, %r163;
	mul.lo.s32 	%r166, %r165, 10;
	sub.s32 	%r167, %r161, %r166;
	mul.wide.s32 	%rd50, %r167, 4;
	add.s64 	%rd51, %rd1, %rd50;
	ld.global.u32 	%r168, [%rd51];
	add.s32 	%r169, %r168, 1;
	st.global.u32 	[%rd51], %r169;
	ld.global.u32 	%r170, [%rd49+4];
	div.s32 	%r171, %r170, %r38;
	mul.hi.s32 	%r172, %r171, 1717986919;
	shr.u32 	%r173, %r172, 31;
	shr.s32 	%r174, %r172, 2;
	add.s32 	%r175, %r174, %r173;
	mul.lo.s32 	%r176, %r175, 10;
	sub.s32 	%r177, %r171, %r176;
	mul.wide.s32 	%rd52, %r177, 4;
	add.s64 	%rd53, %rd1, %rd52;
	ld.global.u32 	%r178, [%rd53];
	add.s32 	%r179, %r178, 1;
	st.global.u32 	[%rd53], %r179;
	add.s32 	%r324, %r324, 2;
$L__BB1_10:
	and.b32  	%r180, %r37, 1;
	setp.eq.b32 	%p8, %r180, 1;
	not.pred 	%p9, %p8;
	@%p9 bra 	$L__BB1_12;
	mul.wide.u32 	%rd54, %r324, 4;
	add.s64 	%rd55, %rd2, %rd54;
	ld.global.u32 	%r181, [%rd55];
	div.s32 	%r182, %r181, %r38;
	mul.hi.s32 	%r183, %r182, 1717986919;
	shr.u32 	%r184, %r183, 31;
	shr.s32 	%r185, %r183, 2;
	add.s32 	%r186, %r185, %r184;
	mul.lo.s32 	%r187, %r186, 10;
	sub.s32 	%r188, %r182, %r187;
	mul.wide.s32 	%rd56, %r188, 4;
	add.s64 	%rd57, %rd1, %rd56;
	ld.global.u32 	%r189, [%rd57];
	add.s32 	%r190, %r189, 1;
	st.global.u32 	[%rd57], %r190;
$L__BB1_12:
	setp.gt.s32 	%p10, %r37, 0;
	ld.global.u32 	%r191, [%rd1];
	ld.global.u32 	%r192, [%rd1+4];
	add.s32 	%r193, %r192, %r191;
	st.global.u32 	[%rd1+4], %r193;
	ld.global.u32 	%r194, [%rd1+8];
	add.s32 	%r195, %r194, %r193;
	st.global.u32 	[%rd1+8], %r195;
	ld.global.u32 	%r196, [%rd1+12];
	add.s32 	%r197, %r196, %r195;
	st.global.u32 	[%rd1+12], %r197;
	ld.global.u32 	%r198, [%rd1+16];
	add.s32 	%r199, %r198, %r197;
	st.global.u32 	[%rd1+16], %r199;
	ld.global.u32 	%r200, [%rd1+20];
	add.s32 	%r201, %r200, %r199;
	st.global.u32 	[%rd1+20], %r201;
	ld.global.u32 	%r202, [%rd1+24];
	add.s32 	%r203, %r202, %r201;
	st.global.u32 	[%rd1+24], %r203;
	ld.global.u32 	%r204, [%rd1+28];
	add.s32 	%r205, %r204, %r203;
	st.global.u32 	[%rd1+28], %r205;
	ld.global.u32 	%r206, [%rd1+32];
	add.s32 	%r207, %r206, %r205;
	st.global.u32 	[%rd1+32], %r207;
	ld.global.u32 	%r208, [%rd1+36];
	add.s32 	%r209, %r208, %r207;
	st.global.u32 	[%rd1+36], %r209;
	@%p10 bra 	$L__BB1_13;
	bra.uni 	$L__BB1_34;
$L__BB1_13:
	and.b32  	%r12, %r37, 3;
	setp.lt.u32 	%p11, %r37, 4;
	mov.u32 	%r329, %r37;
	@%p11 bra 	$L__BB1_17;
	add.s32 	%r331, %r37, -2;
	and.b32  	%r210, %r37, 2147483644;
	neg.s32 	%r330, %r210;
$L__BB1_15:
	.pragma "nounroll";
	add.s32 	%r211, %r331, 1;
	mul.wide.u32 	%rd58, %r211, 4;
	add.s64 	%rd59, %rd2, %rd58;
	ld.global.u32 	%r212, [%rd59];
	div.s32 	%r213, %r212, %r38;
	mul.hi.s32 	%r214, %r213, 1717986919;
	shr.u32 	%r215, %r214, 31;
	shr.s32 	%r216, %r214, 2;
	add.s32 	%r217, %r216, %r215;
	mul.lo.s32 	%r218, %r217, 10;
	sub.s32 	%r219, %r213, %r218;
	mul.wide.s32 	%rd60, %r219, 4;
	add.s64 	%rd61, %rd1, %rd60;
	ld.global.u32 	%r220, [%rd61];
	mul.wide.s32 	%rd62, %r220, 4;
	add.s64 	%rd63, %rd3, %rd62;
	st.global.u32 	[%rd63+-4], %r212;
	ld.global.u32 	%r221, [%rd61];
	add.s32 	%r222, %r221, -1;
	st.global.u32 	[%rd61], %r222;
	add.s32 	%r223, %r331, -2;
	mul.wide.u32 	%rd64, %r331, 4;
	add.s64 	%rd65, %rd2, %rd64;
	ld.global.u32 	%r224, [%rd65];
	div.s32 	%r225, %r224, %r38;
	mul.hi.s32 	%r226, %r225, 1717986919;
	shr.u32 	%r227, %r226, 31;
	shr.s32 	%r228, %r226, 2;
	add.s32 	%r229, %r228, %r227;
	mul.lo.s32 	%r230, %r229, 10;
	sub.s32 	%r231, %r225, %r230;
	mul.wide.s32 	%rd66, %r231, 4;
	add.s64 	%rd67, %rd1, %rd66;
	ld.global.u32 	%r232, [%rd67];
	mul.wide.s32 	%rd68, %r232, 4;
	add.s64 	%rd69, %rd3, %rd68;
	st.global.u32 	[%rd69+-4], %r224;
	ld.global.u32 	%r233, [%rd67];
	add.s32 	%r234, %r233, -1;
	st.global.u32 	[%rd67], %r234;
	add.s32 	%r235, %r331, -1;
	mul.wide.u32 	%rd70, %r235, 4;
	add.s64 	%rd71, %rd2, %rd70;
	ld.global.u32 	%r236, [%rd71];
	div.s32 	%r237, %r236, %r38;
	mul.hi.s32 	%r238, %r237, 1717986919;
	shr.u32 	%r239, %r238, 31;
	shr.s32 	%r240, %r238, 2;
	add.s32 	%r241, %r240, %r239;
	mul.lo.s32 	%r242, %r241, 10;
	sub.s32 	%r243, %r237, %r242;
	mul.wide.s32 	%rd72, %r243, 4;
	add.s64 	%rd73, %rd1, %rd72;
	ld.global.u32 	%r244, [%rd73];
	mul.wide.s32 	%rd74, %r244, 4;
	add.s64 	%rd75, %rd3, %rd74;
	st.global.u32 	[%rd75+-4], %r236;
	ld.global.u32 	%r245, [%rd73];
	add.s32 	%r246, %r245, -1;
	st.global.u32 	[%rd73], %r246;
	mul.wide.u32 	%rd76, %r223, 4;
	add.s64 	%rd77, %rd2, %rd76;
	ld.global.u32 	%r247, [%rd77];
	div.s32 	%r248, %r247, %r38;
	mul.hi.s32 	%r249, %r248, 1717986919;
	shr.u32 	%r250, %r249, 31;
	shr.s32 	%r251, %r249, 2;
	add.s32 	%r252, %r251, %r250;
	mul.lo.s32 	%r253, %r252, 10;
	sub.s32 	%r254, %r248, %r253;
	mul.wide.s32 	%rd78, %r254, 4;
	add.s64 	%rd79, %rd1, %rd78;
	ld.global.u32 	%r255, [%rd79];
	mul.wide.s32 	%rd80, %r255, 4;
	add.s64 	%rd81, %rd3, %rd80;
	st.global.u32 	[%rd81+-4], %r247;
	ld.global.u32 	%r256, [%rd79];
	add.s32 	%r257, %r256, -1;
	st.global.u32 	[%rd79], %r257;
	add.s32 	%r331, %r331, -4;
	add.s32 	%r330, %r330, 4;
	setp.eq.s32 	%p12, %r330, 0;
	@%p12 bra 	$L__BB1_16;
	bra.uni 	$L__BB1_15;
$L__BB1_16:
	add.s32 	%r329, %r331, 2;
$L__BB1_17:
	setp.eq.s32 	%p13, %r12, 0;
	@%p13 bra 	$L__BB1_22;
	setp.eq.s32 	%p14, %r12, 1;
	@%p14 bra 	$L__BB1_20;
	add.s32 	%r258, %r329, -1;
	mul.wide.u32 	%rd82, %r258, 4;
	add.s64 	%rd83, %rd2, %rd82;
	ld.global.u32 	%r259, [%rd83];
	div.s32 	%r260, %r259, %r38;
	mul.hi.s32 	%r261, %r260, 1717986919;
	shr.u32 	%r262, %r261, 31;
	shr.s32 	%r263, %r261, 2;
	add.s32 	%r264, %r263, %r262;
	mul.lo.s32 	%r265, %r264, 10;
	sub.s32 	%r266, %r260, %r265;
	mul.wide.s32 	%rd84, %r266, 4;
	add.s64 	%rd85, %rd1, %rd84;
	ld.global.u32 	%r267, [%rd85];
	mul.wide.s32 	%rd86, %r267, 4;
	add.s64 	%rd87, %rd3, %rd86;
	st.global.u32 	[%rd87+-4], %r259;
	ld.global.u32 	%r268, [%rd85];
	add.s32 	%r269, %r268, -1;
	st.global.u32 	[%rd85], %r269;
	add.s32 	%r329, %r329, -2;
	mul.wide.u32 	%rd88, %r329, 4;
	add.s64 	%rd89, %rd2, %rd88;
	ld.global.u32 	%r270, [%rd89];
	div.s32 	%r271, %r270, %r38;
	mul.hi.s32 	%r272, %r271, 1717986919;
	shr.u32 	%r273, %r272, 31;
	shr.s32 	%r274, %r272, 2;
	add.s32 	%r275, %r274, %r273;
	mul.lo.s32 	%r276, %r275, 10;
	sub.s32 	%r277, %r271, %r276;
	mul.wide.s32 	%rd90, %r277, 4;
	add.s64 	%rd91, %rd1, %rd90;
	ld.global.u32 	%r278, [%rd91];
	mul.wide.s32 	%rd92, %r278, 4;
	add.s64 	%rd93, %rd3, %rd92;
	st.global.u32 	[%rd93+-4], %r270;
	ld.global.u32 	%r279, [%rd91];
	add.s32 	%r280, %r279, -1;
	st.global.u32 	[%rd91], %r280;
$L__BB1_20:
	and.b32  	%r281, %r37, 1;
	setp.eq.b32 	%p15, %r281, 1;
	not.pred 	%p16, %p15;
	@%p16 bra 	$L__BB1_22;
	add.s32 	%r282, %r329, -1;
	mul.wide.u32 	%rd94, %r282, 4;
	add.s64 	%rd95, %rd2, %rd94;
	ld.global.u32 	%r283, [%rd95];
	div.s32 	%r284, %r283, %r38;
	mul.hi.s32 	%r285, %r284, 1717986919;
	shr.u32 	%r286, %r285, 31;
	shr.s32 	%r287, %r285, 2;
	add.s32 	%r288, %r287, %r286;
	mul.lo.s32 	%r289, %r288, 10;
	sub.s32 	%r290, %r284, %r289;
	mul.wide.s32 	%rd96, %r290, 4;
	add.s64 	%rd97, %rd1, %rd96;
	ld.global.u32 	%r291, [%rd97];
	mul.wide.s32 	%rd98, %r291, 4;
	add.s64 	%rd99, %rd3, %rd98;
	st.global.u32 	[%rd99+-4], %r283;
	ld.global.u32 	%r292, [%rd97];
	add.s32 	%r293, %r292, -1;
	st.global.u32 	[%rd97], %r293;
$L__BB1_22:
	and.b32  	%r19, %r37, 15;
	setp.lt.u32 	%p17, %r37, 16;
	mov.b32 	%r333, 0;
	@%p17 bra 	$L__BB1_25;
	and.b32  	%r333, %r37, 2147483632;
	neg.s32 	%r332, %r333;
	add.s64 	%rd109, %rd3, 32;
	add.s64 	%rd108, %rd2, 32;
$L__BB1_24:
	.pragma "nounroll";
	ld.global.u32 	%r295, [%rd109+-32];
	st.global.u32 	[%rd108+-32], %r295;
	ld.global.u32 	%r296, [%rd109+-28];
	st.global.u32 	[%rd108+-28], %r296;
	ld.global.u32 	%r297, [%rd109+-24];
	st.global.u32 	[%rd108+-24], %r297;
	ld.global.u32 	%r298, [%rd109+-20];
	st.global.u32 	[%rd108+-20], %r298;
	ld.global.u32 	%r299, [%rd109+-16];
	st.global.u32 	[%rd108+-16], %r299;
	ld.global.u32 	%r300, [%rd109+-12];
	st.global.u32 	[%rd108+-12], %r300;
	ld.global.u32 	%r301, [%rd109+-8];
	st.global.u32 	[%rd108+-8], %r301;
	ld.global.u32 	%r302, [%rd109+-4];
	st.global.u32 	[%rd108+-4], %r302;
	ld.global.u32 	%r303, [%rd109];
	st.global.u32 	[%rd108], %r303;
	ld.global.u32 	%r304, [%rd109+4];
	st.global.u32 	[%rd108+4], %r304;
	ld.global.u32 	%r305, [%rd109+8];
	st.global.u32 	[%rd108+8], %r305;
	ld.global.u32 	%r306, [%rd109+12];
	st.global.u32 	[%rd108+12], %r306;
	ld.global.u32 	%r307, [%rd109+16];
	st.global.u32 	[%rd108+16], %r307;
	ld.global.u32 	%r308, [%rd109+20];
	st.global.u32 	[%rd108+20], %r308;
	ld.global.u32 	%r309, [%rd109+24];
	st.global.u32 	[%rd108+24], %r309;
	ld.global.u32 	%r310, [%rd109+28];
	st.global.u32 	[%rd108+28], %r310;
	add.s32 	%r332, %r332, 16;
	add.s64 	%rd109, %rd109, 64;
	add.s64 	%rd108, %rd108, 64;
	setp.ne.s32 	%p18, %r332, 0;
	@%p18 bra 	$L__BB1_24;
$L__BB1_25:
	setp.eq.s32 	%p19, %r19, 0;
	@%p19 bra 	$L__BB1_34;
	and.b32  	%r29, %r37, 7;
	setp.lt.u32 	%p20, %r19, 8;
	@%p20 bra 	$L__BB1_28;
	mul.wide.u32 	%rd100, %r333, 4;
	add.s64 	%rd101, %rd3, %rd100;
	ld.global.u32 	%r311, [%rd101];
	add.s64 	%rd102, %rd2, %rd100;
	st.global.u32 	[%rd102], %r311;
	ld.global.u32 	%r312, [%rd101+4];
	st.global.u32 	[%rd102+4], %r312;
	ld.global.u32 	%r313, [%rd101+8];
	st.global.u32 	[%rd102+8], %r313;
	ld.global.u32 	%r314, [%rd101+12];
	st.global.u32 	[%rd102+12], %r314;
	ld.global.u32 	%r315, [%rd101+16];
	st.global.u32 	[%rd102+16], %r315;
	ld.global.u32 	%r316, [%rd101+20];
	st.global.u32 	[%rd102+20], %r316;
	ld.global.u32 	%r317, [%rd101+24];
	st.global.u32 	[%rd102+24], %r317;
	ld.global.u32 	%r318, [%rd101+28];
	st.global.u32 	[%rd102+28], %r318;
	add.s32 	%r333, %r333, 8;
$L__BB1_28:
	setp.eq.s32 	%p21, %r29, 0;
	@%p21 bra 	$L__BB1_34;
	setp.lt.u32 	%p22, %r29, 4;
	@%p22 bra 	$L__BB1_31;
	mul.wide.u32 	%rd103, %r333, 4;
	add.s64 	%rd104, %rd3, %rd103;
	ld.global.u32 	%r319, [%rd104];
	add.s64 	%rd105, %rd2, %rd103;
	st.global.u32 	[%rd105], %r319;
	ld.global.u32 	%r320, [%rd104+4];
	st.global.u32 	[%rd105+4], %r320;
	ld.global.u32 	%r321, [%rd104+8];
	st.global.u32 	[%rd105+8], %r321;
	ld.global.u32 	%r322, [%rd104+12];
	st.global.u32 	[%rd105+12], %r322;
	add.s32 	%r333, %r333, 4;
$L__BB1_31:
	setp.eq.s32 	%p23, %r12, 0;
	@%p23 bra 	$L__BB1_34;
	mul.wide.u32 	%rd106, %r333, 4;
	add.s64 	%rd111, %rd2, %rd106;
	add.s64 	%rd110, %rd3, %rd106;
	neg.s32 	%r336, %r12;
$L__BB1_33:
	.pragma "nounroll";
	ld.global.u32 	%r323, [%rd110];
	st.global.u32 	[%rd111], %r323;
	add.s64 	%rd111, %rd111, 4;
	add.s64 	%rd110, %rd110, 4;
	add.s32 	%r336, %r336, 1;
	setp.ne.s32 	%p24, %r336, 0;
	@%p24 bra 	$L__BB1_33;
$L__BB1_34:
	ret;

}


// ===== COMPILED SASS (sm_100) =====

	.target	sm_100

	.elftype	@"ET_EXEC"


//--------------------- .note.nv.tkinfo           --------------------------
	.section	.note.nv.tkinfo,"",@"SHT_NOTE"
	.sectionflags	@"SHF_NOTE_NV_TKINFO"
	.tkinfo
        /*0018*/ 	.word	0x00000002
        /*0030*/ 	.string	""
        /*0030*/ 	.string	"ptxas"
        /*0030*/ 	.string	"Cuda compilation tools, release 13.0, V13.0.88"
        /*0030*/ 	.string	"Build cuda_13.0.r13.0/compiler.36424714_0"
        /*0030*/ 	.string	"-arch sm_100 -m 64 "



//--------------------- .note.nv.cuinfo           --------------------------
	.section	.note.nv.cuinfo,"",@"SHT_NOTE"
	.sectionflags	@"SHF_NOTE_NV_CUINFO"
        /*0018*/ 	.short	0x0002
        /*001a*/ 	.short	0x0064
        /*001c*/ 	.short	0x0082
	.zero		2


//--------------------- .nv.info                  --------------------------
	.section	.nv.info,"",@"SHT_CUDA_INFO"
	.align	4


	//----- nvinfo : EIATTR_REGCOUNT
	.align		4
        /*0000*/ 	.byte	0x04, 0x2f
        /*0002*/ 	.short	(.L_1 - .L_0)
	.align		4
.L_0:
        /*0004*/ 	.word	index@(_Z14kernel_findMaxPKiiPi)
        /*0008*/ 	.word	0x00000018


	//----- nvinfo : EIATTR_FRAME_SIZE
	.align		4
.L_1:
        /*000c*/ 	.byte	0x04, 0x11
        /*000e*/ 	.short	(.L_3 - .L_2)
	.align		4
.L_2:
        /*0010*/ 	.word	index@(_Z14kernel_findMaxPKiiPi)
        /*0014*/ 	.word	0x00000000


	//----- nvinfo : EIATTR_REGCOUNT
	.align		4
.L_3:
        /*0018*/ 	.byte	0x04, 0x2f
        /*001a*/ 	.short	(.L_5 - .L_4)
	.align		4
.L_4:
        /*001c*/ 	.word	index@(_Z16kernel_countSortPiS_S_ii)
        /*0020*/ 	.word	0x0000001c


	//----- nvinfo : EIATTR_FRAME_SIZE
	.align		4
.L_5:
        /*0024*/ 	.byte	0x04, 0x11
        /*0026*/ 	.short	(.L_7 - .L_6)
	.align		4
.L_6:
        /*0028*/ 	.word	index@(_Z16kernel_countSortPiS_S_ii)
        /*002c*/ 	.word	0x00000000


	//----- nvinfo : EIATTR_MIN_STACK_SIZE
	.align		4
.L_7:
        /*0030*/ 	.byte	0x04, 0x12
        /*0032*/ 	.short	(.L_9 - .L_8)
	.align		4
.L_8:
        /*0034*/ 	.word	index@(_Z16kernel_countSortPiS_S_ii)
        /*0038*/ 	.word	0x00000000


	//----- nvinfo : EIATTR_MIN_STACK_SIZE
	.align		4
.L_9:
        /*003c*/ 	.byte	0x04, 0x12
        /*003e*/ 	.short	(.L_11 - .L_10)
	.align		4
.L_10:
        /*0040*/ 	.word	index@(_Z14kernel_findMaxPKiiPi)
        /*0044*/ 	.word	0x00000000
.L_11:


//--------------------- .nv.compat                --------------------------
	.section	.nv.compat,"",@"SHT_CUDA_COMPAT_INFO"
	.align	4
        /*0000*/ 	.byte	0x02, 0x09, 0x00, 0x00, 0x02, 0x02, 0x01, 0x00, 0x02, 0x05, 0x05, 0x00, 0x03, 0x07, 0x01, 0x01
        /*0010*/ 	.byte	0x02, 0x03, 0x00, 0x00, 0x02, 0x06, 0x01, 0x00, 0x04, 0x0b, 0x08, 0x00, 0x09, 0x00, 0x00, 0x00
        /*0020*/ 	.byte	0x00, 0x00, 0x00, 0x00


//--------------------- .nv.info._Z16kernel_countSortPiS_S_ii --------------------------
	.section	.nv.info._Z16kernel_countSortPiS_S_ii,"",@"SHT_CUDA_INFO"
	.sectionflags	@""
	.align	4


	//----- nvinfo : EIATTR_CUDA_API_VERSION
	.align		4
        /*0000*/ 	.byte	0x04, 0x37
        /*0002*/ 	.short	(.L_13 - .L_12)
.L_12:
        /*0004*/ 	.word	0x00000082


	//----- nvinfo : EIATTR_KPARAM_INFO
	.align		4
.L_13:
        /*0008*/ 	.byte	0x04, 0x17
        /*000a*/ 	.short	(.L_15 - .L_14)
.L_14:
        /*000c*/ 	.word	0x00000000
        /*0010*/ 	.short	0x0004
        /*0012*/ 	.short	0x001c
        /*0014*/ 	.byte	0x00, 0xf0, 0x11, 0x00


	//----- nvinfo : EIATTR_KPARAM_INFO
	.align		4
.L_15:
        /*0018*/ 	.byte	0x04, 0x17
        /*001a*/ 	.short	(.L_17 - .L_16)
.L_16:
        /*001c*/ 	.word	0x00000000
        /*0020*/ 	.short	0x0003
        /*0022*/ 	.short	0x0018
        /*0024*/ 	.byte	0x00, 0xf0, 0x11, 0x00


	//----- nvinfo : EIATTR_KPARAM_INFO
	.align		4
.L_17:
        /*0028*/ 	.byte	0x04, 0x17
        /*002a*/ 	.short	(.L_19 - .L_18)
.L_18:
        /*002c*/ 	.word	0x00000000
        /*0030*/ 	.short	0x0002
        /*0032*/ 	.short	0x0010
        /*0034*/ 	.byte	0x00, 0xf5, 0x21, 0x00


	//----- nvinfo : EIATTR_KPARAM_INFO
	.align		4
.L_19:
        /*0038*/ 	.byte	0x04, 0x17
        /*003a*/ 	.short	(.L_21 - .L_20)
.L_20:
        /*003c*/ 	.word	0x00000000
        /*0040*/ 	.short	0x0001
        /*0042*/ 	.short	0x0008
        /*0044*/ 	.byte	0x00, 0xf5, 0x21, 0x00


	//----- nvinfo : EIATTR_KPARAM_INFO
	.align		4
.L_21:
        /*0048*/ 	.byte	0x04, 0x17
        /*004a*/ 	.short	(.L_23 - .L_22)
.L_22:
        /*004c*/ 	.word	0x00000000
        /*0050*/ 	.short	0x0000
        /*0052*/ 	.short	0x0000
        /*0054*/ 	.byte	0x00, 0xf5, 0x21, 0x00


	//----- nvinfo : EIATTR_SPARSE_MMA_MASK
	.align		4
.L_23:
        /*0058*/ 	.byte	0x03, 0x50
        /*005a*/ 	.short	0x0000


	//----- nvinfo : EIATTR_MAXREG_COUNT
	.align		4
        /*005c*/ 	.byte	0x03, 0x1b
        /*005e*/ 	.short	0x00ff


	//----- nvinfo : EIATTR_MERCURY_ISA_VERSION
	.align		4
        /*0060*/ 	.byte	0x03, 0x5f
        /*0062*/ 	.short	0x0101


	//----- nvinfo : EIATTR_VRC_CTA_INIT_COUNT
	.align		4
        /*0064*/ 	.byte	0x02, 0x4a
	.zero		1
	.zero		1


	//----- nvinfo : EIATTR_EXIT_INSTR_OFFSETS
	.align		4
        /*0068*/ 	.byte	0x04, 0x1c
        /*006a*/ 	.short	(.L_25 - .L_24)


	//   ....[0]....
.L_24:
        /*006c*/ 	.word	0x00002930


	//   ....[1]....
        /*0070*/ 	.word	0x00004540


	//   ....[2]....
        /*0074*/ 	.word	0x000046e0


	//   ....[3]....
        /*0078*/ 	.word	0x000047e0


	//   ....[4]....
        /*007c*/ 	.word	0x00004950


	//----- nvinfo : EIATTR_CBANK_PARAM_SIZE
	.align		4
.L_25:
        /*0080*/ 	.byte	0x03, 0x19
        /*0082*/ 	.short	0x0020


	//----- nvinfo : EIATTR_PARAM_CBANK
	.align		4
        /*0084*/ 	.byte	0x04, 0x0a
        /*0086*/ 	.short	(.L_27 - .L_26)
	.align		4
.L_26:
        /*0088*/ 	.word	index@(.nv.constant0._Z16kernel_countSortPiS_S_ii)
        /*008c*/ 	.short	0x0380
        /*008e*/ 	.short	0x0020


	//----- nvinfo : EIATTR_SW_WAR
	.align		4
.L_27:
        /*0090*/ 	.byte	0x04, 0x36
        /*0092*/ 	.short	(.L_29 - .L_28)
.L_28:
        /*0094*/ 	.word	0x00000008
.L_29:


//--------------------- .nv.info._Z14kernel_findMaxPKiiPi --------------------------
	.section	.nv.info._Z14kernel_findMaxPKiiPi,"",@"SHT_CUDA_INFO"
	.sectionflags	@""
	.align	4


	//----- nvinfo : EIATTR_CUDA_API_VERSION
	.align		4
        /*0000*/ 	.byte	0x04, 0x37
        /*0002*/ 	.short	(.L_31 - .L_30)
.L_30:
        /*0004*/ 	.word	0x00000082


	//----- nvinfo : EIATTR_KPARAM_INFO
	.align		4
.L_31:
        /*0008*/ 	.byte	0x04, 0x17
        /*000a*/ 	.short	(.L_33 - .L_32)
.L_32:
        /*000c*/ 	.word	0x00000000
        /*0010*/ 	.short	0x0002
        /*0012*/ 	.short	0x0010
        /*0014*/ 	.byte	0x00, 0xf5, 0x21, 0x00


	//----- nvinfo : EIATTR_KPARAM_INFO
	.align		4
.L_33:
        /*0018*/ 	.byte	0x04, 0x17
        /*001a*/ 	.short	(.L_35 - .L_34)
.L_34:
        /*001c*/ 	.word	0x00000000
        /*0020*/ 	.short	0x0001
        /*0022*/ 	.short	0x0008
        /*0024*/ 	.byte	0x00, 0xf0, 0x11, 0x00


	//----- nvinfo : EIATTR_KPARAM_INFO
	.align		4
.L_35:
        /*0028*/ 	.byte	0x04, 0x17
        /*002a*/ 	.short	(.L_37 - .L_36)
.L_36:
        /*002c*/ 	.word	0x00000000
        /*0030*/ 	.short	0x0000
        /*0032*/ 	.short	0x0000
        /*0034*/ 	.byte	0x00, 0xf5, 0x21, 0x00


	//----- nvinfo : EIATTR_SPARSE_MMA_MASK
	.align		4
.L_37:
        /*0038*/ 	.byte	0x03, 0x50
        /*003a*/ 	.short	0x0000


	//----- nvinfo : EIATTR_MAXREG_COUNT
	.align		4
        /*003c*/ 	.byte	0x03, 0x1b
        /*003e*/ 	.short	0x00ff


	//----- nvinfo : EIATTR_MERCURY_ISA_VERSION
	.align		4
        /*0040*/ 	.byte	0x03, 0x5f
        /*0042*/ 	.short	0x0101


	//----- nvinfo : EIATTR_VRC_CTA_INIT_COUNT
	.align		4
        /*0044*/ 	.byte	0x02, 0x4a
	.zero		1
	.zero		1


	//----- nvinfo : EIATTR_EXIT_INSTR_OFFSETS
	.align		4
        /*0048*/ 	.byte	0x04, 0x1c
        /*004a*/ 	.short	(.L_39 - .L_38)


	//   ....[0]....
.L_38:
        /*004c*/ 	.word	0x00000670


	//----- nvinfo : EIATTR_CBANK_PARAM_SIZE
	.align		4
.L_39:
        /*0050*/ 	.byte	0x03, 0x19
        /*0052*/ 	.short	0x0018


	//----- nvinfo : EIATTR_PARAM_CBANK
	.align		4
        /*0054*/ 	.byte	0x04, 0x0a
        /*0056*/ 	.short	(.L_41 - .L_40)
	.align		4
.L_40:
        /*0058*/ 	.word	index@(.nv.constant0._Z14kernel_findMaxPKiiPi)
        /*005c*/ 	.short	0x0380
        /*005e*/ 	.short	0x0018


	//----- nvinfo : EIATTR_SW_WAR
	.align		4
.L_41:
        /*0060*/ 	.byte	0x04, 0x36
        /*0062*/ 	.short	(.L_43 - .L_42)
.L_42:
        /*0064*/ 	.word	0x00000008
.L_43:


//--------------------- .nv.callgraph             --------------------------
	.section	.nv.callgraph,"",@"SHT_CUDA_CALLGRAPH"
	.align	4
	.sectionentsize	8
	.align		4
        /*0000*/ 	.word	0x00000000
	.align		4
        /*0004*/ 	.word	0xffffffff
	.align		4
        /*0008*/ 	.word	0x00000000
	.align		4
        /*000c*/ 	.word	0xfffffffe
	.align		4
        /*0010*/ 	.word	0x00000000
	.align		4
        /*0014*/ 	.word	0xfffffffd
	.align		4
        /*0018*/ 	.word	0x00000000
	.align		4
        /*001c*/ 	.word	0xfffffffc


//--------------------- .text._Z16kernel_countSortPiS_S_ii --------------------------
	.section	.text._Z16kernel_countSortPiS_S_ii,"ax",@progbits
	.align	128
        .global         _Z16kernel_countSortPiS_S_ii
        .type           _Z16kernel_countSortPiS_S_ii,@function
        .size           _Z16kernel_countSortPiS_S_ii,(.L_x_23 - _Z16kernel_countSortPiS_S_ii)
        .other          _Z16kernel_countSortPiS_S_ii,@"STO_CUDA_ENTRY STV_DEFAULT"
_Z16kernel_countSortPiS_S_ii:
.text._Z16kernel_countSortPiS_S_ii:
[----:B------:R-:W-:Y:S01]  /*0000*/  LDC R1, c[0x0][0x37c] ;  /* 0x0000df00ff017b82 */ /* 0x000fe20000000800 */
[----:B------:R-:W0:Y:S01]  /*0010*/  LDCU UR4, c[0x0][0x398] ;  /* 0x00007300ff0477ac */ /* 0x000e220008000800 */
[----:B------:R-:W1:Y:S01]  /*0020*/  LDCU.64 UR12, c[0x0][0x358] ;  /* 0x00006b00ff0c77ac */ /* 0x000e620008000a00 */
[----:B0-----:R-:W-:-:S09]  /*0030*/  UISETP.GE.AND UP0, UPT, UR4, 0x1, UPT ;  /* 0x000000010400788c */ /* 0x001fd2000bf06270 */
[----:B-1----:R-:W-:Y:S05]  /*0040*/  BRA.U !UP0, `(.L_x_0) ;  /* 0x0000002508bc7547 */ /* 0x002fea000b800000 */
[----:B------:R-:W-:Y:S01]  /*0050*/  UISETP.GE.U32.AND UP0, UPT, UR4, 0x8, UPT ;  /* 0x000000080400788c */ /* 0x000fe2000bf06070 */
[----:B------:R-:W-:Y:S01]  /*0060*/  IMAD.MOV.U32 R3, RZ, RZ, RZ ;  /* 0x000000ffff037224 */ /* 0x000fe200078e00ff */
[----:B------:R-:W-:-:S07]  /*0070*/  ULOP3.LUT UR8, UR4, 0x7, URZ, 0xc0, !UPT ;  /* 0x0000000704087892 */ /* 0x000fce000f8ec0ff */
[----:B------:R-:W-:Y:S05]  /*0080*/  BRA.U !UP0, `(.L_x_1) ;  /* 0x0000001908487547 */ /* 0x000fea000b800000 */
[----:B------:R-:W0:Y:S01]  /*0090*/  LDC.64 R4, c[0x0][0x380] ;  /* 0x0000e000ff047b82 */ /* 0x000e220000000a00 */
[----:B------:R-:W1:Y:S07]  /*00a0*/  LDCU.64 UR6, c[0x0][0x380] ;  /* 0x00007000ff0677ac */ /* 0x000e6e0008000a00 */
[----:B------:R-:W2:Y:S01]  /*00b0*/  LDC R3, c[0x0][0x39c] ;  /* 0x0000e700ff037b82 */ /* 0x000ea20000000800 */
[----:B0-----:R-:W3:Y:S01]  /*00c0*/  LDG.E R4, desc[UR12][R4.64] ;  /* 0x0000000c04047981 */ /* 0x001ee2000c1e1900 */
[----:B--2---:R-:W-:-:S04]  /*00d0*/  IABS R2, R3 ;  /* 0x0000000300027213 */ /* 0x004fc80000000000 */
[----:B------:R-:W0:Y:S08]  /*00e0*/  I2F.RP R8, R2 ;  /* 0x0000000200087306 */ /* 0x000e300000209400 */
[----:B0-----:R-:W0:Y:S02]  /*00f0*/  MUFU.RCP R8, R8 ;  /* 0x0000000800087308 */ /* 0x001e240000001000 */
[----:B0-----:R-:W-:-:S06]  /*0100*/  VIADD R6, R8, 0xffffffe ;  /* 0x0ffffffe08067836 */ /* 0x001fcc0000000000 */
[----:B------:R0:W2:Y:S02]  /*0110*/  F2I.FTZ.U32.TRUNC.NTZ R7, R6 ;  /* 0x0000000600077305 */ /* 0x0000a4000021f000 */
[----:B0-----:R-:W-:Y:S01]  /*0120*/  IMAD.MOV.U32 R6, RZ, RZ, RZ ;  /* 0x000000ffff067224 */ /* 0x001fe200078e00ff */
[----:B--2---:R-:W-:-:S05]  /*0130*/  IADD3 R9, PT, PT, RZ, -R7, RZ ;  /* 0x80000007ff097210 */ /* 0x004fca0007ffe0ff */
[----:B------:R-:W-:-:S04]  /*0140*/  IMAD R9, R9, R2, RZ ;  /* 0x0000000209097224 */ /* 0x000fc800078e02ff */
[----:B------:R-:W-:Y:S01]  /*0150*/  IMAD.HI.U32 R0, R7, R9, R6 ;  /* 0x0000000907007227 */ /* 0x000fe200078e0006 */
[-C--:B------:R-:W-:Y:S02]  /*0160*/  LOP3.LUT R6, RZ, R3.reuse, RZ, 0x33, !PT ;  /* 0x00000003ff067212 */ /* 0x080fe400078e33ff */
[----:B---3--:R-:W-:Y:S02]  /*0170*/  IABS R5, R4 ;  /* 0x0000000400057213 */ /* 0x008fe40000000000 */
[----:B------:R-:W-:-:S03]  /*0180*/  LOP3.LUT R4, R4, R3, RZ, 0x3c, !PT ;  /* 0x0000000304047212 */ /* 0x000fc600078e3cff */
[----:B------:R-:W-:Y:S01]  /*0190*/  IMAD.MOV.U32 R7, RZ, RZ, R5 ;  /* 0x000000ffff077224 */ /* 0x000fe200078e0005 */
[----:B------:R-:W-:-:S03]  /*01a0*/  ISETP.GE.AND P2, PT, R4, RZ, PT ;  /* 0x000000ff0400720c */ /* 0x000fc60003f46270 */
[----:B------:R-:W-:-:S05]  /*01b0*/  IMAD.HI.U32 R5, R0, R7, RZ ;  /* 0x0000000700057227 */ /* 0x000fca00078e00ff */
[----:B------:R-:W-:-:S05]  /*01c0*/  IADD3 R8, PT, PT, -R5, RZ, RZ ;  /* 0x000000ff05087210 */ /* 0x000fca0007ffe1ff */
[----:B------:R-:W-:-:S05]  /*01d0*/  IMAD R7, R2, R8, R7 ;  /* 0x0000000802077224 */ /* 0x000fca00078e0207 */
[----:B------:R-:W-:-:S13]  /*01e0*/  ISETP.GT.U32.AND P1, PT, R2, R7, PT ;  /* 0x000000070200720c */ /* 0x000fda0003f24070 */
[----:B------:R-:W-:Y:S02]  /*01f0*/  @!P1 IMAD.IADD R7, R7, 0x1, -R2 ;  /* 0x0000000107079824 */ /* 0x000fe400078e0a02 */
[----:B------:R-:W-:-:S03]  /*0200*/  @!P1 VIADD R5, R5, 0x1 ;  /* 0x0000000105059836 */ /* 0x000fc60000000000 */
[----:B------:R-:W-:-:S13]  /*0210*/  ISETP.GE.U32.AND P0, PT, R7, R2, PT ;  /* 0x000000020700720c */ /* 0x000fda0003f06070 */
[----:B------:R-:W-:Y:S02]  /*0220*/  @P0 IADD3 R5, PT, PT, R5, 0x1, RZ ;  /* 0x0000000105050810 */ /* 0x000fe40007ffe0ff */
[----:B------:R-:W-:-:S03]  /*0230*/  ISETP.NE.AND P0, PT, R3, RZ, PT ;  /* 0x000000ff0300720c */ /* 0x000fc60003f05270 */
[----:B------:R-:W-:Y:S02]  /*0240*/  IMAD.MOV.U32 R7, RZ, RZ, R5 ;  /* 0x000000ffff077224 */ /* 0x000fe400078e0005 */
[----:B------:R-:W0:Y:S02]  /*0250*/  LDC.64 R4, c[0x0][0x388] ;  /* 0x0000e200ff047b82 */ /* 0x000e240000000a00 */
[----:B------:R-:W-:-:S05]  /*0260*/  @!P2 IMAD.MOV R7, RZ, RZ, -R7 ;  /* 0x000000ffff07a224 */ /* 0x000fca00078e0a07 */
[----:B------:R-:W-:-:S05]  /*0270*/  SEL R7, R6, R7, !P0 ;  /* 0x0000000706077207 */ /* 0x000fca0004000000 */
[----:B------:R-:W-:-:S05]  /*0280*/  IMAD.HI R8, R7, 0x66666667, RZ ;  /* 0x6666666707087827 */ /* 0x000fca00078e02ff */
[----:B------:R-:W-:-:S04]  /*0290*/  SHF.R.U32.HI R9, RZ, 0x1f, R8 ;  /* 0x0000001fff097819 */ /* 0x000fc80000011608 */
[----:B------:R-:W-:-:S05]  /*02a0*/  LEA.HI.SX32 R8, R8, R9, 0x1e ;  /* 0x0000000908087211 */ /* 0x000fca00078ff2ff */
[----:B------:R-:W-:-:S04]  /*02b0*/  IMAD R11, R8, -0xa, R7 ;  /* 0xfffffff6080b7824 */ /* 0x000fc800078e0207 */
[----:B0-----:R-:W-:-:S05]  /*02c0*/  IMAD.WIDE R10, R11, 0x4, R4 ;  /* 0x000000040b0a7825 */ /* 0x001fca00078e0204 */
[----:B------:R-:W2:Y:S01]  /*02d0*/  LDG.E R7, desc[UR12][R10.64] ;  /* 0x0000000c0a077981 */ /* 0x000ea2000c1e1900 */
[----:B-1----:R-:W-:-:S04]  /*02e0*/  UIADD3 UR6, UP0, UPT, UR6, 0x10, URZ ;  /* 0x0000001006067890 */ /* 0x002fc8000ff1e0ff */
[----:B------:R-:W-:Y:S02]  /*02f0*/  UIADD3.X UR7, UPT, UPT, URZ, UR7, URZ, UP0, !UPT ;  /* 0x00000007ff077290 */ /* 0x000fe400087fe4ff */
[----:B------:R-:W-:-:S04]  /*0300*/  MOV R8, UR6 ;  /* 0x0000000600087c02 */ /* 0x000fc80008000f00 */
[----:B------:R-:W-:Y:S02]  /*0310*/  IMAD.U32 R9, RZ, RZ, UR7 ;  /* 0x00000007ff097e24 */ /* 0x000fe4000f8e00ff */
[----:B--2---:R-:W-:-:S05]  /*0320*/  VIADD R7, R7, 0x1 ;  /* 0x0000000107077836 */ /* 0x004fca0000000000 */
[----:B------:R0:W-:Y:S04]  /*0330*/  STG.E desc[UR12][R10.64], R7 ;  /* 0x000000070a007986 */ /* 0x0001e8000c10190c */
[----:B------:R-:W2:Y:S02]  /*0340*/  LDG.E R12, desc[UR12][R8.64+-0xc] ;  /* 0xfffff40c080c7981 */ /* 0x000ea4000c1e1900 */
[----:B--2---:R-:W-:Y:S02]  /*0350*/  IABS R15, R12 ;  /* 0x0000000c000f7213 */ /* 0x004fe40000000000 */
[----:B------:R-:W-:-:S03]  /*0360*/  LOP3.LUT R12, R12, R3, RZ, 0x3c, !PT ;  /* 0x000000030c0c7212 */ /* 0x000fc600078e3cff */
[----:B------:R-:W-:Y:S01]  /*0370*/  IMAD.HI.U32 R13, R0, R15, RZ ;  /* 0x0000000f000d7227 */ /* 0x000fe200078e00ff */
[----:B------:R-:W-:-:S04]  /*0380*/  ISETP.GE.AND P3, PT, R12, RZ, PT ;  /* 0x000000ff0c00720c */ /* 0x000fc80003f66270 */
[----:B------:R-:W-:-:S05]  /*0390*/  IADD3 R14, PT, PT, -R13, RZ, RZ ;  /* 0x000000ff0d0e7210 */ /* 0x000fca0007ffe1ff */
[----:B------:R-:W-:-:S05]  /*03a0*/  IMAD R15, R2, R14, R15 ;  /* 0x0000000e020f7224 */ /* 0x000fca00078e020f */
[----:B------:R-:W-:-:S13]  /*03b0*/  ISETP.GT.U32.AND P2, PT, R2, R15, PT ;  /* 0x0000000f0200720c */ /* 0x000fda0003f44070 */
[----:B------:R-:W-:Y:S02]  /*03c0*/  @!P2 IMAD.IADD R15, R15, 0x1, -R2 ;  /* 0x000000010f0fa824 */ /* 0x000fe400078e0a02 */
[----:B------:R-:W-:-:S03]  /*03d0*/  @!P2 VIADD R13, R13, 0x1 ;  /* 0x000000010d0da836 */ /* 0x000fc60000000000 */
[----:B------:R-:W-:-:S13]  /*03e0*/  ISETP.GE.U32.AND P1, PT, R15, R2, PT ;  /* 0x000000020f00720c */ /* 0x000fda0003f26070 */
[----:B------:R-:W-:-:S05]  /*03f0*/  @P1 IADD3 R13, PT, PT, R13, 0x1, RZ ;  /* 0x000000010d0d1810 */ /* 0x000fca0007ffe0ff */
[----:B------:R-:W-:-:S05]  /*0400*/  @!P3 IMAD.MOV R13, RZ, RZ, -R13 ;  /* 0x000000ffff0db224 */ /* 0x000fca00078e0a0d */
[----:B------:R-:W-:-:S05]  /*0410*/  SEL R13, R6, R13, !P0 ;  /* 0x0000000d060d7207 */ /* 0x000fca0004000000 */
[----:B0-----:R-:W-:-:S05]  /*0420*/  IMAD.HI R7, R13, 0x66666667, RZ ;  /* 0x666666670d077827 */ /* 0x001fca00078e02ff */
[----:B------:R-:W-:-:S04]  /*0430*/  SHF.R.U32.HI R10, RZ, 0x1f, R7 ;  /* 0x0000001fff0a7819 */ /* 0x000fc80000011607 */
[----:B------:R-:W-:-:S05]  /*0440*/  LEA.HI.SX32 R10, R7, R10, 0x1e ;  /* 0x0000000a070a7211 */ /* 0x000fca00078ff2ff */
[----:B------:R-:W-:-:S04]  /*0450*/  IMAD R11, R10, -0xa, R13 ;  /* 0xfffffff60a0b7824 */ /* 0x000fc800078e020d */
[----:B------:R-:W-:-:S05]  /*0460*/  IMAD.WIDE R10, R11, 0x4, R4 ;  /* 0x000000040b0a7825 */ /* 0x000fca00078e0204 */
[----:B------:R-:W2:Y:S02]  /*0470*/  LDG.E R7, desc[UR12][R10.64] ;  /* 0x0000000c0a077981 */ /* 0x000ea4000c1e1900 */
        /* <DEDUP_REMOVED lines=126> */
[----:B------:R-:W-:-:S05]  /*0c60*/  IMAD.HI R3, R6, 0x66666667, RZ ;  /* 0x6666666706037827 */ /* 0x000fca00078e02ff */
[----:B------:R-:W-:-:S04]  /*0c70*/  SHF.R.U32.HI R8, RZ, 0x1f, R3 ;  /* 0x0000001fff087819 */ /* 0x000fc80000011603 */
[----:B------:R-:W-:-:S05]  /*0c80*/  LEA.HI.SX32 R3, R3, R8, 0x1e ;  /* 0x0000000803037211 */ /* 0x000fca00078ff2ff */
[----:B------:R-:W-:-:S04]  /*0c90*/  IMAD R3, R3, -0xa, R6 ;  /* 0xfffffff603037824 */ /* 0x000fc800078e0206 */
[----:B------:R-:W-:-:S05]  /*0ca0*/  IMAD.WIDE R4, R3, 0x4, R4 ;  /* 0x0000000403047825 */ /* 0x000fca00078e0204 */
[----:B------:R-:W0:Y:S01]  /*0cb0*/  LDG.E R3, desc[UR12][R4.64] ;  /* 0x0000000c04037981 */ /* 0x000e22000c1e1900 */
[----:B------:R-:W-:Y:S02]  /*0cc0*/  ULOP3.LUT UR4, UR4, 0x7ffffff8, URZ, 0xc0, !UPT ;  /* 0x7ffffff804047892 */ /* 0x000fe4000f8ec0ff */
[----:B------:R-:W-:Y:S02]  /*0cd0*/  UIADD3 UR6, UP0, UPT, UR6, 0x20, URZ ;  /* 0x0000002006067890 */ /* 0x000fe4000ff1e0ff */
[----:B------:R-:W-:Y:S02]  /*0ce0*/  UIADD3 UR5, UPT, UPT, -UR4, 0x8, URZ ;  /* 0x0000000804057890 */ /* 0x000fe4000fffe1ff */
[----:B------:R-:W-:Y:S02]  /*0cf0*/  UIADD3.X UR7, UPT, UPT, URZ, UR7, URZ, UP0, !UPT ;  /* 0x00000007ff077290 */ /* 0x000fe400087fe4ff */
[----:B------:R-:W-:Y:S01]  /*0d00*/  UISETP.NE.AND UP0, UPT, UR5, URZ, UPT ;  /* 0x000000ff0500728c */ /* 0x000fe2000bf05270 */
[----:B0-----:R-:W-:Y:S01]  /*0d10*/  VIADD R7, R3, 0x1 ;  /* 0x0000000103077836 */ /* 0x001fe20000000000 */
[----:B------:R-:W-:-:S04]  /*0d20*/  MOV R3, UR4 ;  /* 0x0000000400037c02 */ /* 0x000fc80008000f00 */
[----:B------:R0:W-:Y:S03]  /*0d30*/  STG.E desc[UR12][R4.64], R7 ;  /* 0x0000000704007986 */ /* 0x0001e6000c10190c */
[----:B------:R-:W-:Y:S05]  /*0d40*/  BRA.U !UP0, `(.L_x_1) ;  /* 0x0000000d08187547 */ /* 0x000fea000b800000 */
[----:B------:R-:W1:Y:S01]  /*0d50*/  LDC R8, c[0x0][0x39c] ;  /* 0x0000e700ff087b82 */ /* 0x000e620000000800 */
[----:B------:R-:W-:Y:S02]  /*0d60*/  IMAD.U32 R6, RZ, RZ, UR6 ;  /* 0x00000006ff067e24 */ /* 0x000fe4000f8e00ff */
[----:B0-----:R-:W-:-:S05]  /*0d70*/  IMAD.U32 R7, RZ, RZ, UR7 ;  /* 0x00000007ff077e24 */ /* 0x001fca000f8e00ff */
[----:B------:R-:W0:Y:S02]  /*0d80*/  LDC.64 R4, c[0x0][0x388] ;  /* 0x0000e200ff047b82 */ /* 0x000e240000000a00 */
.L_x_2:
[----:B--2---:R-:W2:Y:S01]  /*0d90*/  LDG.E R9, desc[UR12][R6.64+-0x10] ;  /* 0xfffff00c06097981 */ /* 0x004ea2000c1e1900 */
[-C--:B-1----:R-:W-:Y:S02]  /*0da0*/  IABS R10, R8.reuse ;  /* 0x00000008000a7213 */ /* 0x082fe40000000000 */
[----:B--2---:R-:W-:Y:S02]  /*0db0*/  IABS R11, R9 ;  /* 0x00000009000b7213 */ /* 0x004fe40000000000 */
[----:B------:R-:W-:-:S03]  /*0dc0*/  LOP3.LUT R9, R9, R8, RZ, 0x3c, !PT ;  /* 0x0000000809097212 */ /* 0x000fc600078e3cff */
[----:B------:R-:W-:Y:S01]  /*0dd0*/  IMAD.HI.U32 R0, R0, R11, RZ ;  /* 0x0000000b00007227 */ /* 0x000fe200078e00ff */
[----:B------:R-:W-:Y:S02]  /*0de0*/  ISETP.GE.AND P2, PT, R9, RZ, PT ;  /* 0x000000ff0900720c */ /* 0x000fe40003f46270 */
[----:B------:R-:W-:Y:S02]  /*0df0*/  LOP3.LUT R9, RZ, R8, RZ, 0x33, !PT ;  /* 0x00000008ff097212 */ /* 0x000fe400078e33ff */
        /* <DEDUP_REMOVED lines=16> */
[----:B------:R-:W0:Y:S08]  /*0f00*/  I2F.RP R2, R10 ;  /* 0x0000000a00027306 */ /* 0x000e300000209400 */
[----:B0-----:R-:W0:Y:S01]  /*0f10*/  MUFU.RCP R2, R2 ;  /* 0x0000000200027308 */ /* 0x001e220000001000 */
[----:B--2---:R-:W-:-:S05]  /*0f20*/  VIADD R11, R0, 0x1 ;  /* 0x00000001000b7836 */ /* 0x004fca0000000000 */
[----:B------:R1:W-:Y:S04]  /*0f30*/  STG.E desc[UR12][R12.64], R11 ;  /* 0x0000000b0c007986 */ /* 0x0003e8000c10190c */
[----:B------:R-:W2:Y:S01]  /*0f40*/  LDG.E R17, desc[UR12][R6.64+-0xc] ;  /* 0xfffff40c06117981 */ /* 0x000ea2000c1e1900 */
[----:B0-----:R-:W-:-:S04]  /*0f50*/  IADD3 R14, PT, PT, R2, 0xffffffe, RZ ;  /* 0x0ffffffe020e7810 */ /* 0x001fc80007ffe0ff */
[----:B------:R0:W3:Y:S02]  /*0f60*/  F2I.FTZ.U32.TRUNC.NTZ R15, R14 ;  /* 0x0000000e000f7305 */ /* 0x0000e4000021f000 */
[----:B0-----:R-:W-:Y:S02]  /*0f70*/  IMAD.MOV.U32 R14, RZ, RZ, RZ ;  /* 0x000000ffff0e7224 */ /* 0x001fe400078e00ff */
[----:B---3--:R-:W-:-:S04]  /*0f80*/  IMAD.MOV R19, RZ, RZ, -R15 ;  /* 0x000000ffff137224 */ /* 0x008fc800078e0a0f */
[----:B------:R-:W-:-:S04]  /*0f90*/  IMAD R19, R19, R10, RZ ;  /* 0x0000000a13137224 */ /* 0x000fc800078e02ff */
[----:B------:R-:W-:Y:S01]  /*0fa0*/  IMAD.HI.U32 R0, R15, R19, R14 ;  /* 0x000000130f007227 */ /* 0x000fe200078e000e */
[----:B--2---:R-:W-:Y:S02]  /*0fb0*/  IABS R16, R17 ;  /* 0x0000001100107213 */ /* 0x004fe40000000000 */
[----:B------:R-:W-:Y:S02]  /*0fc0*/  LOP3.LUT R17, R17, R8, RZ, 0x3c, !PT ;  /* 0x0000000811117212 */ /* 0x000fe400078e3cff */
[----:B-1----:R-:W-:Y:S02]  /*0fd0*/  MOV R13, R16 ;  /* 0x00000010000d7202 */ /* 0x002fe40000000f00 */
[----:B------:R-:W-:-:S03]  /*0fe0*/  ISETP.GE.AND P3, PT, R17, RZ, PT ;  /* 0x000000ff1100720c */ /* 0x000fc60003f66270 */
[----:B------:R-:W-:-:S04]  /*0ff0*/  IMAD.HI.U32 R11, R0, R13, RZ ;  /* 0x0000000d000b7227 */ /* 0x000fc800078e00ff */
[----:B------:R-:W-:-:S04]  /*1000*/  IMAD.MOV R2, RZ, RZ, -R11 ;  /* 0x000000ffff027224 */ /* 0x000fc800078e0a0b */
[----:B------:R-:W-:Y:S02]  /*1010*/  IMAD R13, R10, R2, R13 ;  /* 0x000000020a0d7224 */ /* 0x000fe400078e020d */
[----:B------:R-:W-:-:S05]  /*1020*/  IMAD.MOV.U32 R2, RZ, RZ, R10 ;  /* 0x000000ffff027224 */ /* 0x000fca00078e000a */
[----:B------:R-:W-:-:S13]  /*1030*/  ISETP.GT.U32.AND P2, PT, R2, R13, PT ;  /* 0x0000000d0200720c */ /* 0x000fda0003f44070 */
[----:B------:R-:W-:Y:S01]  /*1040*/  @!P2 IADD3 R13, PT, PT, R13, -R10, RZ ;  /* 0x8000000a0d0da210 */ /* 0x000fe20007ffe0ff */
[----:B------:R-:W-:-:S03]  /*1050*/  @!P2 VIADD R11, R11, 0x1 ;  /* 0x000000010b0ba836 */ /* 0x000fc60000000000 */
[----:B------:R-:W-:-:S13]  /*1060*/  ISETP.GE.U32.AND P1, PT, R13, R2, PT ;  /* 0x000000020d00720c */ /* 0x000fda0003f26070 */
[----:B------:R-:W-:-:S05]  /*1070*/  @P1 VIADD R11, R11, 0x1 ;  /* 0x000000010b0b1836 */ /* 0x000fca0000000000 */
[----:B------:R-:W-:-:S04]  /*1080*/  @!P3 IADD3 R11, PT, PT, -R11, RZ, RZ ;  /* 0x000000ff0b0bb210 */ /* 0x000fc80007ffe1ff */
[----:B------:R-:W-:-:S05]  /*1090*/  SEL R11, R9, R11, !P0 ;  /* 0x0000000b090b7207 */ /* 0x000fca0004000000 */
[----:B------:R-:W-:-:S05]  /*10a0*/  IMAD.HI R12, R11, 0x66666667, RZ ;  /* 0x666666670b0c7827 */ /* 0x000fca00078e02ff */
        /* <DEDUP_REMOVED lines=11> */
[----:B------:R-:W-:-:S03]  /*1160*/  ISETP.GE.AND P3, PT, R15, RZ, PT ;  /* 0x000000ff0f00720c */ /* 0x000fc60003f66270 */
[----:B------:R-:W-:-:S04]  /*1170*/  IMAD.MOV R16, RZ, RZ, -R14 ;  /* 0x000000ffff107224 */ /* 0x000fc800078e0a0e */
[----:B------:R-:W-:-:S05]  /*1180*/  IMAD R17, R10, R16, R17 ;  /* 0x000000100a117224 */ /* 0x000fca00078e0211 */
[----:B------:R-:W-:-:S13]  /*1190*/  ISETP.GT.U32.AND P2, PT, R2, R17, PT ;  /* 0x000000110200720c */ /* 0x000fda0003f44070 */
[----:B------:R-:W-:Y:S01]  /*11a0*/  @!P2 IADD3 R17, PT, PT, R17, -R10, RZ ;  /* 0x8000000a1111a210 */ /* 0x000fe20007ffe0ff */
[----:B------:R-:W-:-:S03]  /*11b0*/  @!P2 VIADD R14, R14, 0x1 ;  /* 0x000000010e0ea836 */ /* 0x000fc60000000000 */
[----:B------:R-:W-:-:S13]  /*11c0*/  ISETP.GE.U32.AND P1, PT, R17, R2, PT ;  /* 0x000000021100720c */ /* 0x000fda0003f26070 */
[----:B------:R-:W-:-:S05]  /*11d0*/  @P1 VIADD R14, R14, 0x1 ;  /* 0x000000010e0e1836 */ /* 0x000fca0000000000 */
[----:B------:R-:W-:-:S04]  /*11e0*/  @!P3 IADD3 R14, PT, PT, -R14, RZ, RZ ;  /* 0x000000ff0e0eb210 */ /* 0x000fc80007ffe1ff */
[----:B0-----:R-:W-:-:S05]  /*11f0*/  SEL R11, R9, R14, !P0 ;  /* 0x0000000e090b7207 */ /* 0x001fca0004000000 */
        /* <DEDUP_REMOVED lines=111> */
[----:B0-----:R-:W-:-:S04]  /*18f0*/  SHF.R.U32.HI R11, RZ, 0x1f, R10 ;  /* 0x0000001fff0b7819 */ /* 0x001fc8000001160a */
[----:B------:R-:W-:-:S05]  /*1900*/  LEA.HI.SX32 R10, R10, R11, 0x1e ;  /* 0x0000000b0a0a7211 */ /* 0x000fca00078ff2ff */
[----:B------:R-:W-:-:S04]  /*1910*/  IMAD R11, R10, -0xa, R9 ;  /* 0xfffffff60a0b7824 */ /* 0x000fc800078e0209 */
[----:B------:R-:W-:-:S05]  /*1920*/  IMAD.WIDE R10, R11, 0x4, R4 ;  /* 0x000000040b0a7825 */ /* 0x000fca00078e0204 */
[----:B------:R-:W2:Y:S01]  /*1930*/  LDG.E R9, desc[UR12][R10.64] ;  /* 0x0000000c0a097981 */ /* 0x000ea2000c1e1900 */
[----:B------:R-:W-:Y:S01]  /*1940*/  UIADD3 UR5, UPT, UPT, UR5, 0x8, URZ ;  /* 0x0000000805057890 */ /* 0x000fe2000fffe0ff */
[----:B------:R-:W-:-:S03]  /*1950*/  IADD3 R6, P0, PT, R6, 0x20, RZ ;  /* 0x0000002006067810 */ /* 0x000fc60007f1e0ff */
[----:B------:R-:W-:Y:S02]  /*1960*/  UISETP.NE.AND UP0, UPT, UR5, URZ, UPT ;  /* 0x000000ff0500728c */ /* 0x000fe4000bf05270 */
[----:B------:R-:W-:Y:S02]  /*1970*/  IMAD.X R7, RZ, RZ, R7, P0 ;  /* 0x000000ffff077224 */ /* 0x000fe400000e0607 */
[----:B--2---:R-:W-:-:S05]  /*1980*/  VIADD R9, R9, 0x1 ;  /* 0x0000000109097836 */ /* 0x004fca0000000000 */
[----:B------:R2:W-:Y:S01]  /*1990*/  STG.E desc[UR12][R10.64], R9 ;  /* 0x000000090a007986 */ /* 0x0005e2000c10190c */
[----:B------:R-:W-:Y:S05]  /*19a0*/  BRA.U UP0, `(.L_x_2) ;  /* 0xfffffff100f87547 */ /* 0x000fea000b83ffff */
.L_x_1:
[----:B------:R-:W-:-:S09]  /*19b0*/  UISETP.NE.AND UP0, UPT, UR8, URZ, UPT ;  /* 0x000000ff0800728c */ /* 0x000fd2000bf05270 */
[----:B------:R-:W-:Y:S05]  /*19c0*/  BRA.U !UP0, `(.L_x_0) ;  /* 0x0000000d085c7547 */ /* 0x000fea000b800000 */
[----:B------:R-:W1:Y:S01]  /*19d0*/  LDCU UR4, c[0x0][0x398] ;  /* 0x00007300ff0477ac */ /* 0x000e620008000800 */
[----:B------:R-:W-:Y:S02]  /*19e0*/  UISETP.GE.U32.AND UP0, UPT, UR8, 0x4, UPT ;  /* 0x000000040800788c */ /* 0x000fe4000bf06070 */
[----:B-1----:R-:W-:-:S04]  /*19f0*/  ULOP3.LUT UR5, UR4, 0x3, URZ, 0xc0, !UPT ;  /* 0x0000000304057892 */ /* 0x002fc8000f8ec0ff */
[----:B------:R-:W-:-:S03]  /*1a00*/  UISETP.NE.AND UP1, UPT, UR5, URZ, UPT ;  /* 0x000000ff0500728c */ /* 0x000fc6000bf25270 */
[----:B------:R-:W-:Y:S08]  /*1a10*/  BRA.U !UP0, `(.L_x_3) ;  /* 0x0000000508a87547 */ /* 0x000ff0000b800000 */
[----:B0-----:R-:W0:Y:S08]  /*1a20*/  LDC.64 R4, c[0x0][0x380] ;  /* 0x0000e000ff047b82 */ /* 0x001e300000000a00 */
[----:B------:R-:W1:Y:S01]  /*1a30*/  LDC R2, c[0x0][0x39c] ;  /* 0x0000e700ff027b82 */ /* 0x000e620000000800 */
[----:B0-----:R-:W-:-:S05]  /*1a40*/  IMAD.WIDE.U32 R4, R3, 0x4, R4 ;  /* 0x0000000403047825 */ /* 0x001fca00078e0004 */
[----:B------:R-:W3:Y:S01]  /*1a50*/  LDG.E R7, desc[UR12][R4.64] ;  /* 0x0000000c04077981 */ /* 0x000ee2000c1e1900 */
[----:B------:R-:W-:Y:S01]  /*1a60*/  IMAD.MOV.U32 R8, RZ, RZ, RZ ;  /* 0x000000ffff087224 */ /* 0x000fe200078e00ff */
[----:B-1----:R-:W-:-:S04]  /*1a70*/  IABS R0, R2 ;  /* 0x0000000200007213 */ /* 0x002fc80000000000 */
[----:B--2---:R-:W0:Y:S08]  /*1a80*/  I2F.RP R10, R0 ;  /* 0x00000000000a7306 */ /* 0x004e300000209400 */
[----:B0-----:R-:W0:Y:S02]  /*1a90*/  MUFU.RCP R10, R10 ;  /* 0x0000000a000a7308 */ /* 0x001e240000001000 */
[----:B0-----:R-:W-:-:S06]  /*1aa0*/  IADD3 R11, PT, PT, R10, 0xffffffe, RZ ;  /* 0x0ffffffe0a0b7810 */ /* 0x001fcc0007ffe0ff */
[----:B------:R-:W0:Y:S02]  /*1ab0*/  F2I.FTZ.U32.TRUNC.NTZ R9, R11 ;  /* 0x0000000b00097305 */ /* 0x000e24000021f000 */
[----:B0-----:R-:W-:-:S04]  /*1ac0*/  IMAD.MOV R13, RZ, RZ, -R9 ;  /* 0x000000ffff0d7224 */ /* 0x001fc800078e0a09 */
[----:B------:R-:W-:-:S04]  /*1ad0*/  IMAD R13, R13, R0, RZ ;  /* 0x000000000d0d7224 */ /* 0x000fc800078e02ff */
[----:B------:R-:W-:Y:S01]  /*1ae0*/  IMAD.HI.U32 R8, R9, R13, R8 ;  /* 0x0000000d09087227 */ /* 0x000fe200078e0008 */
[----:B---3--:R-:W-:Y:S02]  /*1af0*/  IABS R6, R7 ;  /* 0x0000000700067213 */ /* 0x008fe40000000000 */
[----:B------:R-:W-:Y:S02]  /*1b00*/  LOP3.LUT R7, R7, R2, RZ, 0x3c, !PT ;  /* 0x0000000207077212 */ /* 0x000fe400078e3cff */
[----:B------:R-:W-:Y:S02]  /*1b10*/  MOV R9, R6 ;  /* 0x0000000600097202 */ /* 0x000fe40000000f00 */
[----:B------:R-:W-:-:S03]  /*1b20*/  ISETP.GE.AND P2, PT, R7, RZ, PT ;  /* 0x000000ff0700720c */ /* 0x000fc60003f46270 */
[----:B------:R-:W-:-:S04]  /*1b30*/  IMAD.HI.U32 R6, R8, R9, RZ ;  /* 0x0000000908067227 */ /* 0x000fc800078e00ff */
[----:B------:R-:W-:-:S04]  /*1b40*/  IMAD.MOV R10, RZ, RZ, -R6 ;  /* 0x000000ffff0a7224 */ /* 0x000fc800078e0a06 */
[----:B------:R-:W-:-:S05]  /*1b50*/  IMAD R9, R0, R10, R9 ;  /* 0x0000000a00097224 */ /* 0x000fca00078e0209 */
[----:B------:R-:W-:-:S13]  /*1b60*/  ISETP.GT.U32.AND P1, PT, R0, R9, PT ;  /* 0x000000090000720c */ /* 0x000fda0003f24070 */
[----:B------:R-:W-:Y:S01]  /*1b70*/  @!P1 IMAD.IADD R9, R9, 0x1, -R0 ;  /* 0x0000000109099824 */ /* 0x000fe200078e0a00 */
[----:B------:R-:W-:-:S04]  /*1b80*/  @!P1 IADD3 R6, PT, PT, R6, 0x1, RZ ;  /* 0x0000000106069810 */ /* 0x000fc80007ffe0ff */
[----:B------:R-:W-:Y:S02]  /*1b90*/  ISETP.GE.U32.AND P0, PT, R9, R0, PT ;  /* 0x000000000900720c */ /* 0x000fe40003f06070 */
[----:B------:R-:W-:-:S11]  /*1ba0*/  LOP3.LUT R9, RZ, R2, RZ, 0x33, !PT ;  /* 0x00000002ff097212 */ /* 0x000fd600078e33ff */
[----:B------:R-:W-:Y:S01]  /*1bb0*/  @P0 VIADD R6, R6, 0x1 ;  /* 0x0000000106060836 */ /* 0x000fe20000000000 */
[----:B------:R-:W-:-:S03]  /*1bc0*/  ISETP.NE.AND P0, PT, R2, RZ, PT ;  /* 0x000000ff0200720c */ /* 0x000fc60003f05270 */
[----:B------:R-:W-:Y:S02]  /*1bd0*/  IMAD.MOV.U32 R10, RZ, RZ, R6 ;  /* 0x000000ffff0a7224 */ /* 0x000fe400078e0006 */
[----:B------:R-:W0:Y:S03]  /*1be0*/  LDC.64 R6, c[0x0][0x388] ;  /* 0x0000e200ff067b82 */ /* 0x000e260000000a00 */
[----:B------:R-:W-:-:S04]  /*1bf0*/  @!P2 IADD3 R10, PT, PT, -R10, RZ, RZ ;  /* 0x000000ff0a0aa210 */ /* 0x000fc80007ffe1ff */
[----:B------:R-:W-:-:S05]  /*1c00*/  SEL R10, R9, R10, !P0 ;  /* 0x0000000a090a7207 */ /* 0x000fca0004000000 */
[----:B------:R-:W-:-:S05]  /*1c10*/  IMAD.HI R11, R10, 0x66666667, RZ ;  /* 0x666666670a0b7827 */ /* 0x000fca00078e02ff */
[----:B------:R-:W-:-:S04]  /*1c20*/  SHF.R.U32.HI R12, RZ, 0x1f, R11 ;  /* 0x0000001fff0c7819 */ /* 0x000fc8000001160b */
[----:B------:R-:W-:-:S05]  /*1c30*/  LEA.HI.SX32 R11, R11, R12, 0x1e ;  /* 0x0000000c0b0b7211 */ /* 0x000fca00078ff2ff */
[----:B------:R-:W-:-:S04]  /*1c40*/  IMAD R11, R11, -0xa, R10 ;  /* 0xfffffff60b0b7824 */ /* 0x000fc800078e020a */
[----:B0-----:R-:W-:-:S05]  /*1c50*/  IMAD.WIDE R10, R11, 0x4, R6 ;  /* 0x000000040b0a7825 */ /* 0x001fca00078e0206 */
        /* <DEDUP_REMOVED lines=66> */
[----:B------:R-:W2:Y:S01]  /*2080*/  LDG.E R0, desc[UR12][R6.64] ;  /* 0x0000000c06007981 */ /* 0x000ea2000c1e1900 */
[----:B------:R-:W-:Y:S02]  /*2090*/  VIADD R3, R3, 0x4 ;  /* 0x0000000403037836 */ /* 0x000fe40000000000 */
[----:B--2---:R-:W-:-:S05]  /*20a0*/  VIADD R5, R0, 0x1 ;  /* 0x0000000100057836 */ /* 0x004fca0000000000 */
[----:B------:R1:W-:Y:S02]  /*20b0*/  STG.E desc[UR12][R6.64], R5 ;  /* 0x0000000506007986 */ /* 0x0003e4000c10190c */
.L_x_3:
[----:B------:R-:W-:Y:S05]  /*20c0*/  BRA.U !UP1, `(.L_x_0) ;  /* 0x00000005099c7547 */ /* 0x000fea000b800000 */
[----:B------:R-:W-:Y:S02]  /*20d0*/  UISETP.NE.AND UP0, UPT, UR5, 0x1, UPT ;  /* 0x000000010500788c */ /* 0x000fe4000bf05270 */
[----:B------:R-:W-:-:S04]  /*20e0*/  ULOP3.LUT UR4, UR4, 0x1, URZ, 0xc0, !UPT ;  /* 0x0000000104047892 */ /* 0x000fc8000f8ec0ff */
[----:B------:R-:W-:-:S03]  /*20f0*/  UISETP.NE.U32.AND UP1, UPT, UR4, 0x1, UPT ;  /* 0x000000010400788c */ /* 0x000fc6000bf25070 */
[----:B------:R-:W-:Y:S08]  /*2100*/  BRA.U !UP0, `(.L_x_4) ;  /* 0x0000000108f87547 */ /* 0x000ff0000b800000 */
[----:B01----:R-:W0:Y:S08]  /*2110*/  LDC.64 R4, c[0x0][0x380] ;  /* 0x0000e000ff047b82 */ /* 0x003e300000000a00 */
[----:B------:R-:W1:Y:S01]  /*2120*/  LDC R0, c[0x0][0x39c] ;  /* 0x0000e700ff007b82 */ /* 0x000e620000000800 */
[----:B0-----:R-:W-:-:S05]  /*2130*/  IMAD.WIDE.U32 R4, R3, 0x4, R4 ;  /* 0x0000000403047825 */ /* 0x001fca00078e0004 */
[----:B--2---:R-:W2:Y:S01]  /*2140*/  LDG.E R9, desc[UR12][R4.64] ;  /* 0x0000000c04097981 */ /* 0x004ea2000c1e1900 */
[----:B------:R-:W-:Y:S01]  /*2150*/  IMAD.MOV.U32 R6, RZ, RZ, RZ ;  /* 0x000000ffff067224 */ /* 0x000fe200078e00ff */
[-C--:B-1----:R-:W-:Y:S02]  /*2160*/  IABS R2, R0.reuse ;  /* 0x0000000000027213 */ /* 0x082fe40000000000 */
[----:B------:R-:W-:Y:S02]  /*2170*/  ISETP.NE.AND P3, PT, R0, RZ, PT ;  /* 0x000000ff0000720c */ /* 0x000fe40003f65270 */
[----:B------:R-:W0:Y:S01]  /*2180*/  I2F.RP R8, R2 ;  /* 0x0000000200087306 */ /* 0x000e220000209400 */
[----:B------:R-:W-:-:S07]  /*2190*/  LOP3.LUT R15, RZ, R0, RZ, 0x33, !PT ;  /* 0x00000000ff0f7212 */ /* 0x000fce00078e33ff */
[----:B0-----:R-:W0:Y:S02]  /*21a0*/  MUFU.RCP R8, R8 ;  /* 0x0000000800087308 */ /* 0x001e240000001000 */
[----:B0-----:R-:W-:-:S06]  /*21b0*/  IADD3 R10, PT, PT, R8, 0xffffffe, RZ ;  /* 0x0ffffffe080a7810 */ /* 0x001fcc0007ffe0ff */
[----:B------:R-:W0:Y:S02]  /*21c0*/  F2I.FTZ.U32.TRUNC.NTZ R7, R10 ;  /* 0x0000000a00077305 */ /* 0x000e24000021f000 */
[----:B0-----:R-:W-:-:S04]  /*21d0*/  IMAD.MOV R11, RZ, RZ, -R7 ;  /* 0x000000ffff0b7224 */ /* 0x001fc800078e0a07 */
[----:B------:R-:W-:-:S04]  /*21e0*/  IMAD R11, R11, R2, RZ ;  /* 0x000000020b0b7224 */ /* 0x000fc800078e02ff */
[----:B------:R-:W-:Y:S01]  /*21f0*/  IMAD.HI.U32 R12, R7, R11, R6 ;  /* 0x0000000b070c7227 */ /* 0x000fe200078e0006 */
[----:B--2---:R-:W-:Y:S02]  /*2200*/  IABS R13, R9 ;  /* 0x00000009000d7213 */ /* 0x004fe40000000000 */
        /* <DEDUP_REMOVED lines=9> */
[----:B------:R-:W-:-:S13]  /*22a0*/  ISETP.GE.U32.AND P0, PT, R7, R2, PT ;  /* 0x000000020700720c */ /* 0x000fda0003f06070 */
[----:B------:R-:W-:-:S04]  /*22b0*/  @P0 VIADD R6, R6, 0x1 ;  /* 0x0000000106060836 */ /* 0x000fc80000000000 */
        /* <DEDUP_REMOVED lines=35> */
.L_x_4:
[----:B------:R-:W-:Y:S05]  /*24f0*/  BRA.U UP1, `(.L_x_0) ;  /* 0x0000000101907547 */ /* 0x000fea000b800000 */
[----:B01-3--:R-:W0:Y:S08]  /*2500*/  LDC.64 R4, c[0x0][0x380] ;  /* 0x0000e000ff047b82 */ /* 0x00be300000000a00 */
[----:B------:R-:W1:Y:S01]  /*2510*/  LDC R7, c[0x0][0x39c] ;  /* 0x0000e700ff077b82 */ /* 0x000e620000000800 */
[----:B0-----:R-:W-:-:S06]  /*2520*/  IMAD.WIDE.U32 R2, R3, 0x4, R4 ;  /* 0x0000000403027825 */ /* 0x001fcc00078e0004 */
[----:B------:R-:W3:Y:S01]  /*2530*/  LDG.E R2, desc[UR12][R2.64] ;  /* 0x0000000c02027981 */ /* 0x000ee2000c1e1900 */
[----:B------:R-:W-:Y:S01]  /*2540*/  IMAD.MOV.U32 R4, RZ, RZ, RZ ;  /* 0x000000ffff047224 */ /* 0x000fe200078e00ff */
[----:B-1----:R-:W-:-:S04]  /*2550*/  IABS R6, R7 ;  /* 0x0000000700067213 */ /* 0x002fc80000000000 */
[----:B------:R-:W0:Y:S08]  /*2560*/  I2F.RP R8, R6 ;  /* 0x0000000600087306 */ /* 0x000e300000209400 */
[----:B0-----:R-:W0:Y:S02]  /*2570*/  MUFU.RCP R8, R8 ;  /* 0x0000000800087308 */ /* 0x001e240000001000 */
[----:B0-----:R-:W-:-:S06]  /*2580*/  IADD3 R5, PT, PT, R8, 0xffffffe, RZ ;  /* 0x0ffffffe08057810 */ /* 0x001fcc0007ffe0ff */
[----:B------:R-:W2:Y:S02]  /*2590*/  F2I.FTZ.U32.TRUNC.NTZ R5, R5 ;  /* 0x0000000500057305 */ /* 0x000ea4000021f000 */
[----:B--2---:R-:W-:-:S04]  /*25a0*/  IMAD.MOV R9, RZ, RZ, -R5 ;  /* 0x000000ffff097224 */ /* 0x004fc800078e0a05 */
[----:B------:R-:W-:-:S04]  /*25b0*/  IMAD R9, R9, R6, RZ ;  /* 0x0000000609097224 */ /* 0x000fc800078e02ff */
[----:B------:R-:W-:Y:S01]  /*25c0*/  IMAD.HI.U32 R0, R5, R9, R4 ;  /* 0x0000000905007227 */ /* 0x000fe200078e0004 */
[----:B---3--:R-:W-:Y:S02]  /*25d0*/  IABS R3, R2 ;  /* 0x0000000200037213 */ /* 0x008fe40000000000 */
[----:B------:R-:W-:-:S03]  /*25e0*/  LOP3.LUT R2, R2, R7, RZ, 0x3c, !PT ;  /* 0x0000000702027212 */ /* 0x000fc600078e3cff */
[----:B------:R-:W-:Y:S01]  /*25f0*/  IMAD.HI.U32 R0, R0, R3, RZ ;  /* 0x0000000300007227 */ /* 0x000fe200078e00ff */
[----:B------:R-:W-:-:S04]  /*2600*/  ISETP.GE.AND P2, PT, R2, RZ, PT ;  /* 0x000000ff0200720c */ /* 0x000fc80003f46270 */
[----:B------:R-:W-:-:S05]  /*2610*/  IADD3 R4, PT, PT, -R0, RZ, RZ ;  /* 0x000000ff00047210 */ /* 0x000fca0007ffe1ff */
[----:B------:R-:W-:-:S05]  /*2620*/  IMAD R3, R6, R4, R3 ;  /* 0x0000000406037224 */ /* 0x000fca00078e0203 */
[----:B------:R-:W-:-:S13]  /*2630*/  ISETP.GT.U32.AND P1, PT, R6, R3, PT ;  /* 0x000000030600720c */ /* 0x000fda0003f24070 */
[----:B------:R-:W-:Y:S02]  /*2640*/  @!P1 IMAD.IADD R3, R3, 0x1, -R6 ;  /* 0x0000000103039824 */ /* 0x000fe400078e0a06 */
[----:B------:R-:W-:Y:S01]  /*2650*/  @!P1 VIADD R0, R0, 0x1 ;  /* 0x0000000100009836 */ /* 0x000fe20000000000 */
[----:B------:R-:W-:Y:S02]  /*2660*/  ISETP.NE.AND P1, PT, R7, RZ, PT ;  /* 0x000000ff0700720c */ /* 0x000fe40003f25270 */
[----:B------:R-:W-:Y:S02]  /*2670*/  ISETP.GE.U32.AND P0, PT, R3, R6, PT ;  /* 0x000000060300720c */ /* 0x000fe40003f06070 */
[----:B------:R-:W0:Y:S11]  /*2680*/  LDC.64 R2, c[0x0][0x388] ;  /* 0x0000e200ff027b82 */ /* 0x000e360000000a00 */
[----:B------:R-:W-:-:S05]  /*2690*/  @P0 IADD3 R0, PT, PT, R0, 0x1, RZ ;  /* 0x0000000100000810 */ /* 0x000fca0007ffe0ff */
[----:B------:R-:W-:Y:S01]  /*26a0*/  @!P2 IMAD.MOV R0, RZ, RZ, -R0 ;  /* 0x000000ffff00a224 */ /* 0x000fe200078e0a00 */
[----:B------:R-:W-:-:S05]  /*26b0*/  @!P1 LOP3.LUT R0, RZ, R7, RZ, 0x33, !PT ;  /* 0x00000007ff009212 */ /* 0x000fca00078e33ff */
[----:B------:R-:W-:-:S05]  /*26c0*/  IMAD.HI R4, R0, 0x66666667, RZ ;  /* 0x6666666700047827 */ /* 0x000fca00078e02ff */
[----:B------:R-:W-:-:S04]  /*26d0*/  SHF.R.U32.HI R5, RZ, 0x1f, R4 ;  /* 0x0000001fff057819 */ /* 0x000fc80000011604 */
[----:B------:R-:W-:-:S05]  /*26e0*/  LEA.HI.SX32 R5, R4, R5, 0x1e ;  /* 0x0000000504057211 */ /* 0x000fca00078ff2ff */
[----:B------:R-:W-:-:S04]  /*26f0*/  IMAD R5, R5, -0xa, R0 ;  /* 0xfffffff605057824 */ /* 0x000fc800078e0200 */
[----:B0-----:R-:W-:-:S05]  /*2700*/  IMAD.WIDE R2, R5, 0x4, R2 ;  /* 0x0000000405027825 */ /* 0x001fca00078e0202 */
[----:B------:R-:W2:Y:S02]  /*2710*/  LDG.E R0, desc[UR12][R2.64] ;  /* 0x0000000c02007981 */ /* 0x000ea4000c1e1900 */
[----:B--2---:R-:W-:-:S05]  /*2720*/  VIADD R5, R0, 0x1 ;  /* 0x0000000100057836 */ /* 0x004fca0000000000 */
[----:B------:R4:W-:Y:S02]  /*2730*/  STG.E desc[UR12][R2.64], R5 ;  /* 0x0000000502007986 */ /* 0x0009e4000c10190c */
.L_x_0:
[----:B----4-:R-:W4:Y:S02]  /*2740*/  LDC.64 R2, c[0x0][0x388] ;  /* 0x0000e200ff027b82 */ /* 0x010f240000000a00 */
[----:B----4-:R-:W4:Y:S04]  /*2750*/  LDG.E R0, desc[UR12][R2.64] ;  /* 0x0000000c02007981 */ /* 0x010f28000c1e1900 */
[----:B01-3--:R-:W4:Y:S04]  /*2760*/  LDG.E R5, desc[UR12][R2.64+0x4] ;  /* 0x0000040c02057981 */ /* 0x00bf28000c1e1900 */
[----:B------:R-:W3:Y:S04]  /*2770*/  LDG.E R4, desc[UR12][R2.64+0x8] ;  /* 0x0000080c02047981 */ /* 0x000ee8000c1e1900 */
[----:B------:R-:W5:Y:S04]  /*2780*/  LDG.E R6, desc[UR12][R2.64+0xc] ;  /* 0x00000c0c02067981 */ /* 0x000f68000c1e1900 */
[----:B------:R-:W5:Y:S04]  /*2790*/  LDG.E R8, desc[UR12][R2.64+0x10] ;  /* 0x0000100c02087981 */ /* 0x000f68000c1e1900 */
[----:B--2---:R-:W2:Y:S04]  /*27a0*/  LDG.E R10, desc[UR12][R2.64+0x14] ;  /* 0x0000140c020a7981 */ /* 0x004ea8000c1e1900 */
[----:B------:R-:W2:Y:S04]  /*27b0*/  LDG.E R12, desc[UR12][R2.64+0x18] ;  /* 0x0000180c020c7981 */ /* 0x000ea8000c1e1900 */
[----:B------:R-:W2:Y:S04]  /*27c0*/  LDG.E R14, desc[UR12][R2.64+0x1c] ;  /* 0x00001c0c020e7981 */ /* 0x000ea8000c1e1900 */
[----:B------:R-:W2:Y:S04]  /*27d0*/  LDG.E R16, desc[UR12][R2.64+0x20] ;  /* 0x0000200c02107981 */ /* 0x000ea8000c1e1900 */
[----:B------:R-:W2:Y:S01]  /*27e0*/  LDG.E R18, desc[UR12][R2.64+0x24] ;  /* 0x0000240c02127981 */ /* 0x000ea2000c1e1900 */
[----:B----4-:R-:W-:-:S05]  /*27f0*/  IADD3 R5, PT, PT, R0, R5, RZ ;  /* 0x0000000500057210 */ /* 0x010fca0007ffe0ff */
[----:B---3--:R-:W-:Y:S01]  /*2800*/  IMAD.IADD R7, R5, 0x1, R4 ;  /* 0x0000000105077824 */ /* 0x008fe200078e0204 */
[----:B------:R0:W-:Y:S01]  /*2810*/  STG.E desc[UR12][R2.64+0x4], R5 ;  /* 0x0000040502007986 */ /* 0x0001e2000c10190c */
[----:B------:R-:W1:Y:S02]  /*2820*/  LDC R4, c[0x0][0x398] ;  /* 0x0000e600ff047b82 */ /* 0x000e640000000800 */
[----:B-----5:R-:W-:Y:S01]  /*2830*/  IMAD.IADD R9, R7, 0x1, R6 ;  /* 0x0000000107097824 */ /* 0x020fe200078e0206 */
[----:B------:R0:W-:Y:S04]  /*2840*/  STG.E desc[UR12][R2.64+0x8], R7 ;  /* 0x0000080702007986 */ /* 0x0001e8000c10190c */
[----:B------:R-:W-:Y:S01]  /*2850*/  IADD3 R11, PT, PT, R9, R8, RZ ;  /* 0x00000008090b7210 */ /* 0x000fe20007ffe0ff */
[----:B------:R0:W-:Y:S04]  /*2860*/  STG.E desc[UR12][R2.64+0xc], R9 ;  /* 0x00000c0902007986 */ /* 0x0001e8000c10190c */
[----:B--2---:R-:W-:Y:S01]  /*2870*/  IMAD.IADD R13, R11, 0x1, R10 ;  /* 0x000000010b0d7824 */ /* 0x004fe200078e020a */
[----:B------:R0:W-:Y:S03]  /*2880*/  STG.E desc[UR12][R2.64+0x10], R11 ;  /* 0x0000100b02007986 */ /* 0x0001e6000c10190c */
[----:B------:R-:W-:Y:S01]  /*2890*/  IMAD.IADD R15, R13, 0x1, R12 ;  /* 0x000000010d0f7824 */ /* 0x000fe200078e020c */
[----:B------:R0:W-:Y:S04]  /*28a0*/  STG.E desc[UR12][R2.64+0x14], R13 ;  /* 0x0000140d02007986 */ /* 0x0001e8000c10190c */
[----:B------:R-:W-:Y:S01]  /*28b0*/  IADD3 R17, PT, PT, R15, R14, RZ ;  /* 0x0000000e0f117210 */ /* 0x000fe20007ffe0ff */
[----:B------:R0:W-:Y:S01]  /*28c0*/  STG.E desc[UR12][R2.64+0x18], R15 ;  /* 0x0000180f02007986 */ /* 0x0001e2000c10190c */
[----:B-1----:R-:W-:-:S03]  /*28d0*/  ISETP.GT.AND P0, PT, R4, RZ, PT ;  /* 0x000000ff0400720c */ /* 0x002fc60003f04270 */
[----:B------:R-:W-:Y:S01]  /*28e0*/  IMAD.IADD R19, R17, 0x1, R16 ;  /* 0x0000000111137824 */ /* 0x000fe200078e0210 */
[----:B------:R0:W-:Y:S03]  /*28f0*/  STG.E desc[UR12][R2.64+0x1c], R17 ;  /* 0x00001c1102007986 */ /* 0x0001e6000c10190c */
[----:B------:R-:W-:Y:S01]  /*2900*/  IMAD.IADD R21, R19, 0x1, R18 ;  /* 0x0000000113157824 */ /* 0x000fe200078e0212 */
[----:B------:R0:W-:Y:S04]  /*2910*/  STG.E desc[UR12][R2.64+0x20], R19 ;  /* 0x0000201302007986 */ /* 0x0001e8000c10190c */
[----:B------:R0:W-:Y:S01]  /*2920*/  STG.E desc[UR12][R2.64+0x24], R21 ;  /* 0x0000241502007986 */ /* 0x0001e2000c10190c */
[----:B------:R-:W-:Y:S05]  /*2930*/  @!P0 EXIT ;  /* 0x000000000000894d */ /* 0x000fea0003800000 */
[----:B------:R-:W0:Y:S01]  /*2940*/  LDCU UR4, c[0x0][0x398] ;  /* 0x00007300ff0477ac */ /* 0x000e220008000800 */
[C---:B------:R-:W-:Y:S02]  /*2950*/  ISETP.GE.U32.AND P0, PT, R4.reuse, 0x4, PT ;  /* 0x000000040400780c */ /* 0x040fe40003f06070 */
[----:B------:R-:W-:Y:S02]  /*2960*/  LOP3.LUT R0, R4, 0x3, RZ, 0xc0, !PT ;  /* 0x0000000304007812 */ /* 0x000fe400078ec0ff */
[----:B0-----:R-:W-:-:S09]  /*2970*/  MOV R11, UR4 ;  /* 0x00000004000b7c02 */ /* 0x001fd20008000f00 */
[----:B------:R-:W-:Y:S05]  /*2980*/  @!P0 BRA `(.L_x_5) ;  /* 0x0000001000108947 */ /* 0x000fea0003800000 */
[----:B------:R-:W0:Y:S01]  /*2990*/  LDC.64 R8, c[0x0][0x380] ;  /* 0x0000e000ff087b82 */ /* 0x000e220000000a00 */
[----:B------:R-:W-:Y:S01]  /*29a0*/  VIADD R11, R4, 0xfffffffe ;  /* 0xfffffffe040b7836 */ /* 0x000fe20000000000 */
[----:B------:R-:W1:Y:S03]  /*29b0*/  LDCU UR4, c[0x0][0x398] ;  /* 0x00007300ff0477ac */ /* 0x000e660008000800 */
[----:B------:R-:W-:-:S03]  /*29c0*/  VIADD R5, R11, 0x1 ;  /* 0x000000010b057836 */ /* 0x000fc60000000000 */
[----:B------:R-:W2:Y:S01]  /*29d0*/  LDC R10, c[0x0][0x39c] ;  /* 0x0000e700ff0a7b82 */ /* 0x000ea20000000800 */
[----:B0-----:R-:W-:-:S05]  /*29e0*/  IMAD.WIDE.U32 R4, R5, 0x4, R8 ;  /* 0x0000000405047825 */ /* 0x001fca00078e0008 */
[----:B------:R-:W3:Y:S01]  /*29f0*/  LDG.E R13, desc[UR12][R4.64] ;  /* 0x0000000c040d7981 */ /* 0x000ee2000c1e1900 */
[----:B------:R-:W-:Y:S01]  /*2a00*/  IMAD.MOV.U32 R6, RZ, RZ, RZ ;  /* 0x000000ffff067224 */ /* 0x000fe200078e00ff */
[----:B--2---:R-:W-:-:S04]  /*2a10*/  IABS R2, R10 ;  /* 0x0000000a00027213 */ /* 0x004fc80000000000 */
[----:B------:R-:W0:Y:S08]  /*2a20*/  I2F.RP R12, R2 ;  /* 0x00000002000c7306 */ /* 0x000e300000209400 */
[----:B0-----:R-:W0:Y:S02]  /*2a30*/  MUFU.RCP R12, R12 ;  /* 0x0000000c000c7308 */ /* 0x001e240000001000 */
[----:B0-----:R-:W-:-:S02]  /*2a40*/  IADD3 R7, PT, PT, R12, 0xffffffe, RZ ;  /* 0x0ffffffe0c077810 */ /* 0x001fc40007ffe0ff */
[----:B------:R-:W-:-:S04]  /*2a50*/  LOP3.LUT R12, RZ, R10, RZ, 0x33, !PT ;  /* 0x0000000aff0c7212 */ /* 0x000fc800078e33ff */
[----:B------:R-:W0:Y:S02]  /*2a60*/  F2I.FTZ.U32.TRUNC.NTZ R7, R7 ;  /* 0x0000000700077305 */ /* 0x000e24000021f000 */
[----:B0-----:R-:W-:-:S04]  /*2a70*/  IMAD.MOV R3, RZ, RZ, -R7 ;  /* 0x000000ffff037224 */ /* 0x001fc800078e0a07 */
[----:B------:R-:W-:-:S04]  /*2a80*/  IMAD R3, R3, R2, RZ ;  /* 0x0000000203037224 */ /* 0x000fc800078e02ff */
[----:B------:R-:W-:Y:S01]  /*2a90*/  IMAD.HI.U32 R3, R7, R3, R6 ;  /* 0x0000000307037227 */ /* 0x000fe200078e0006 */
[----:B---3--:R-:W-:-:S05]  /*2aa0*/  IABS R5, R13 ;  /* 0x0000000d00057213 */ /* 0x008fca0000000000 */
[----:B------:R-:W-:-:S05]  /*2ab0*/  IMAD.HI.U32 R4, R3, R5, RZ ;  /* 0x0000000503047227 */ /* 0x000fca00078e00ff */
[----:B------:R-:W-:-:S05]  /*2ac0*/  IADD3 R6, PT, PT, -R4, RZ, RZ ;  /* 0x000000ff04067210 */ /* 0x000fca0007ffe1ff */
[C---:B------:R-:W-:Y:S02]  /*2ad0*/  IMAD R5, R2.reuse, R6, R5 ;  /* 0x0000000602057224 */ /* 0x040fe400078e0205 */
[----:B------:R-:W0:Y:S03]  /*2ae0*/  LDC.64 R6, c[0x0][0x388] ;  /* 0x0000e200ff067b82 */ /* 0x000e260000000a00 */
[----:B------:R-:W-:-:S13]  /*2af0*/  ISETP.GT.U32.AND P1, PT, R2, R5, PT ;  /* 0x000000050200720c */ /* 0x000fda0003f24070 */
[----:B------:R-:W-:Y:S02]  /*2b00*/  @!P1 IMAD.IADD R5, R5, 0x1, -R2 ;  /* 0x0000000105059824 */ /* 0x000fe400078e0a02 */
[----:B------:R-:W-:-:S03]  /*2b10*/  @!P1 VIADD R4, R4, 0x1 ;  /* 0x0000000104049836 */ /* 0x000fc60000000000 */
[----:B------:R-:W-:Y:S02]  /*2b20*/  ISETP.GE.U32.AND P0, PT, R5, R2, PT ;  /* 0x000000020500720c */ /* 0x000fe40003f06070 */
[----:B------:R-:W-:-:S04]  /*2b30*/  LOP3.LUT R5, R13, R10, RZ, 0x3c, !PT ;  /* 0x0000000a0d057212 */ /* 0x000fc800078e3cff */
[----:B------:R-:W-:-:S07]  /*2b40*/  ISETP.GE.AND P2, PT, R5, RZ, PT ;  /* 0x000000ff0500720c */ /* 0x000fce0003f46270 */
[----:B------:R-:W-:Y:S02]  /*2b50*/  @P0 IADD3 R4, PT, PT, R4, 0x1, RZ ;  /* 0x0000000104040810 */ /* 0x000fe40007ffe0ff */
[----:B------:R-:W-:-:S04]  /*2b60*/  ISETP.NE.AND P0, PT, R10, RZ, PT ;  /* 0x000000ff0a00720c */ /* 0x000fc80003f05270 */
[----:B------:R-:W-:-:S05]  /*2b70*/  @!P2 IMAD.MOV R4, RZ, RZ, -R4 ;  /* 0x000000ffff04a224 */ /* 0x000fca00078e0a04 */
[----:B------:R-:W-:-:S05]  /*2b80*/  SEL R4, R12, R4, !P0 ;  /* 0x000000040c047207 */ /* 0x000fca0004000000 */
[----:B------:R-:W-:-:S05]  /*2b90*/  IMAD.HI R5, R4, 0x66666667, RZ ;  /* 0x6666666704057827 */ /* 0x000fca00078e02ff */
[----:B------:R-:W-:-:S04]  /*2ba0*/  SHF.R.U32.HI R14, RZ, 0x1f, R5 ;  /* 0x0000001fff0e7819 */ /* 0x000fc80000011605 */
[----:B------:R-:W-:-:S05]  /*2bb0*/  LEA.HI.SX32 R5, R5, R14, 0x1e ;  /* 0x0000000e05057211 */ /* 0x000fca00078ff2ff */
[----:B------:R-:W-:-:S04]  /*2bc0*/  IMAD R5, R5, -0xa, R4 ;  /* 0xfffffff605057824 */ /* 0x000fc800078e0204 */
[----:B0-----:R-:W-:Y:S02]  /*2bd0*/  IMAD.WIDE R14, R5, 0x4, R6 ;  /* 0x00000004050e7825 */ /* 0x001fe400078e0206 */
[----:B------:R-:W0:Y:S03]  /*2be0*/  LDC.64 R4, c[0x0][0x390] ;  /* 0x0000e400ff047b82 */ /* 0x000e260000000a00 */
[----:B------:R-:W0:Y:S02]  /*2bf0*/  LDG.E R19, desc[UR12][R14.64] ;  /* 0x0000000c0e137981 */ /* 0x000e24000c1e1900 */
[----:B0-----:R-:W-:-:S05]  /*2c00*/  IMAD.WIDE R18, R19, 0x4, R4 ;  /* 0x0000000413127825 */ /* 0x001fca00078e0204 */
[----:B------:R0:W-:Y:S04]  /*2c10*/  STG.E desc[UR12][R18.64+-0x4], R13 ;  /* 0xfffffc0d12007986 */ /* 0x0001e8000c10190c */
[----:B------:R-:W2:Y:S02]  /*2c20*/  LDG.E R16, desc[UR12][R14.64] ;  /* 0x0000000c0e107981 */ /* 0x000ea4000c1e1900 */
[----:B--2---:R-:W-:Y:S02]  /*2c30*/  VIADD R21, R16, 0xffffffff ;  /* 0xffffffff10157836 */ /* 0x004fe40000000000 */
[----:B------:R-:W-:-:S03]  /*2c40*/  IMAD.WIDE.U32 R16, R11, 0x4, R8 ;  /* 0x000000040b107825 */ /* 0x000fc600078e0008 */
[----:B------:R2:W-:Y:S04]  /*2c50*/  STG.E desc[UR12][R14.64], R21 ;  /* 0x000000150e007986 */ /* 0x0005e8000c10190c */
[----:B------:R-:W3:Y:S02]  /*2c60*/  LDG.E R17, desc[UR12][R16.64] ;  /* 0x0000000c10117981 */ /* 0x000ee4000c1e1900 */
[----:B---3--:R-:W-:Y:S02]  /*2c70*/  IABS R23, R17 ;  /* 0x0000001100177213 */ /* 0x008fe40000000000 */
[----:B0-----:R-:W-:-:S03]  /*2c80*/  LOP3.LUT R13, R17, R10, RZ, 0x3c, !PT ;  /* 0x0000000a110d7212 */ /* 0x001fc600078e3cff */
        /* <DEDUP_REMOVED lines=12> */
[----:B--2---:R-:W-:-:S04]  /*2d50*/  SHF.R.U32.HI R14, RZ, 0x1f, R13 ;  /* 0x0000001fff0e7819 */ /* 0x004fc8000001160d */
[----:B------:R-:W-:-:S05]  /*2d60*/  LEA.HI.SX32 R13, R13, R14, 0x1e ;  /* 0x0000000e0d0d7211 */ /* 0x000fca00078ff2ff */
[----:B------:R-:W-:-:S04]  /*2d70*/  IMAD R13, R13, -0xa, R20 ;  /* 0xfffffff60d0d7824 */ /* 0x000fc800078e0214 */
[----:B------:R-:W-:-:S05]  /*2d80*/  IMAD.WIDE R14, R13, 0x4, R6 ;  /* 0x000000040d0e7825 */ /* 0x000fca00078e0206 */
[----:B------:R-:W2:Y:S02]  /*2d90*/  LDG.E R19, desc[UR12][R14.64] ;  /* 0x0000000c0e137981 */ /* 0x000ea4000c1e1900 */
[----:B--2---:R-:W-:-:S05]  /*2da0*/  IMAD.WIDE R18, R19, 0x4, R4 ;  /* 0x0000000413127825 */ /* 0x004fca00078e0204 */
[----:B------:R0:W-:Y:S04]  /*2db0*/  STG.E desc[UR12][R18.64+-0x4], R17 ;  /* 0xfffffc1112007986 */ /* 0x0001e8000c10190c */
[----:B------:R-:W2:Y:S01]  /*2dc0*/  LDG.E R13, desc[UR12][R14.64] ;  /* 0x0000000c0e0d7981 */ /* 0x000ea2000c1e1900 */
[----:B------:R-:W-:-:S04]  /*2dd0*/  VIADD R21, R11, 0xffffffff ;  /* 0xffffffff0b157836 */ /* 0x000fc80000000000 */
[----:B------:R-:W-:Y:S01]  /*2de0*/  IMAD.WIDE.U32 R20, R21, 0x4, R8 ;  /* 0x0000000415147825 */ /* 0x000fe200078e0008 */
[----:B--2---:R-:W-:-:S05]  /*2df0*/  IADD3 R23, PT, PT, R13, -0x1, RZ ;  /* 0xffffffff0d177810 */ /* 0x004fca0007ffe0ff */
[----:B------:R2:W-:Y:S04]  /*2e00*/  STG.E desc[UR12][R14.64], R23 ;  /* 0x000000170e007986 */ /* 0x0005e8000c10190c */
[----:B------:R3:W4:Y:S02]  /*2e10*/  LDG.E R13, desc[UR12][R20.64] ;  /* 0x0000000c140d7981 */ /* 0x000724000c1e1900 */
[----:B---3--:R-:W3:Y:S01]  /*2e20*/  LDC R21, c[0x0][0x398] ;  /* 0x0000e600ff157b82 */ /* 0x008ee20000000800 */
[----:B----4-:R-:W-:-:S05]  /*2e30*/  IABS R22, R13 ;  /* 0x0000000d00167213 */ /* 0x010fca0000000000 */
[----:B------:R-:W-:-:S04]  /*2e40*/  IMAD.HI.U32 R16, R3, R22, RZ ;  /* 0x0000001603107227 */ /* 0x000fc800078e00ff */
[----:B------:R-:W-:-:S04]  /*2e50*/  IMAD.MOV R25, RZ, RZ, -R16 ;  /* 0x000000ffff197224 */ /* 0x000fc800078e0a10 */
[----:B0-----:R-:W-:-:S05]  /*2e60*/  IMAD R17, R2, R25, R22 ;  /* 0x0000001902117224 */ /* 0x001fca00078e0216 */
[----:B------:R-:W-:-:S13]  /*2e70*/  ISETP.GT.U32.AND P2, PT, R2, R17, PT ;  /* 0x000000110200720c */ /* 0x000fda0003f44070 */
[----:B------:R-:W-:Y:S01]  /*2e80*/  @!P2 IMAD.IADD R17, R17, 0x1, -R2 ;  /* 0x000000011111a824 */ /* 0x000fe200078e0a02 */
[----:B------:R-:W-:-:S04]  /*2e90*/  @!P2 IADD3 R16, PT, PT, R16, 0x1, RZ ;  /* 0x000000011010a810 */ /* 0x000fc80007ffe0ff */
[----:B------:R-:W-:Y:S02]  /*2ea0*/  ISETP.GE.U32.AND P1, PT, R17, R2, PT ;  /* 0x000000021100720c */ /* 0x000fe40003f26070 */
[----:B------:R-:W-:-:S04]  /*2eb0*/  LOP3.LUT R17, R13, R10, RZ, 0x3c, !PT ;  /* 0x0000000a0d117212 */ /* 0x000fc800078e3cff */
[----:B------:R-:W-:-:S07]  /*2ec0*/  ISETP.GE.AND P3, PT, R17, RZ, PT ;  /* 0x000000ff1100720c */ /* 0x000fce0003f66270 */
[----:B------:R-:W-:-:S06]  /*2ed0*/  @P1 VIADD R16, R16, 0x1 ;  /* 0x0000000110101836 */ /* 0x000fcc0000000000 */
[----:B------:R-:W-:-:S05]  /*2ee0*/  @!P3 IMAD.MOV R16, RZ, RZ, -R16 ;  /* 0x000000ffff10b224 */ /* 0x000fca00078e0a10 */
[----:B------:R-:W-:-:S05]  /*2ef0*/  SEL R16, R12, R16, !P0 ;  /* 0x000000100c107207 */ /* 0x000fca0004000000 */
[----:B--2---:R-:W-:-:S05]  /*2f00*/  IMAD.HI R14, R16, 0x66666667, RZ ;  /* 0x66666667100e7827 */ /* 0x004fca00078e02ff */
[----:B------:R-:W-:-:S04]  /*2f10*/  SHF.R.U32.HI R15, RZ, 0x1f, R14 ;  /* 0x0000001fff0f7819 */ /* 0x000fc8000001160e */
[----:B------:R-:W-:-:S05]  /*2f20*/  LEA.HI.SX32 R15, R14, R15, 0x1e ;  /* 0x0000000f0e0f7211 */ /* 0x000fca00078ff2ff */
[----:B------:R-:W-:-:S04]  /*2f30*/  IMAD R15, R15, -0xa, R16 ;  /* 0xfffffff60f0f7824 */ /* 0x000fc800078e0210 */
[----:B------:R-:W-:-:S05]  /*2f40*/  IMAD.WIDE R14, R15, 0x4, R6 ;  /* 0x000000040f0e7825 */ /* 0x000fca00078e0206 */
[----:B------:R-:W2:Y:S02]  /*2f50*/  LDG.E R17, desc[UR12][R14.64] ;  /* 0x0000000c0e117981 */ /* 0x000ea4000c1e1900 */
[----:B--2---:R-:W-:-:S05]  /*2f60*/  IMAD.WIDE R16, R17, 0x4, R4 ;  /* 0x0000000411107825 */ /* 0x004fca00078e0204 */
[----:B------:R0:W-:Y:S04]  /*2f70*/  STG.E desc[UR12][R16.64+-0x4], R13 ;  /* 0xfffffc0d10007986 */ /* 0x0001e8000c10190c */
[----:B------:R-:W2:Y:S01]  /*2f80*/  LDG.E R18, desc[UR12][R14.64] ;  /* 0x0000000c0e127981 */ /* 0x000ea2000c1e1900 */
[----:B---3--:R-:W-:-:S05]  /*2f90*/  IADD3 R21, PT, PT, R21, -0x4, RZ ;  /* 0xfffffffc15157810 */ /* 0x008fca0007ffe0ff */
[----:B------:R-:W-:-:S04]  /*2fa0*/  IMAD.WIDE.U32 R8, R21, 0x4, R8 ;  /* 0x0000000415087825 */ /* 0x000fc800078e0008 */
[----:B--2---:R-:W-:-:S05]  /*2fb0*/  VIADD R19, R18, 0xffffffff ;  /* 0xffffffff12137836 */ /* 0x004fca0000000000 */
[----:B------:R2:W-:Y:S04]  /*2fc0*/  STG.E desc[UR12][R14.64], R19 ;  /* 0x000000130e007986 */ /* 0x0005e8000c10190c */
[----:B------:R-:W3:Y:S02]  /*2fd0*/  LDG.E R9, desc[UR12][R8.64] ;  /* 0x0000000c08097981 */ /* 0x000ee4000c1e1900 */
[----:B---3--:R-:W-:Y:S02]  /*2fe0*/  IABS R20, R9 ;  /* 0x0000000900147213 */ /* 0x008fe40000000000 */
[----:B------:R-:W-:-:S03]  /*2ff0*/  LOP3.LUT R10, R9, R10, RZ, 0x3c, !PT ;  /* 0x0000000a090a7212 */ /* 0x000fc600078e3cff */
[----:B------:R-:W-:Y:S01]  /*3000*/  IMAD.HI.U32 R18, R3, R20, RZ ;  /* 0x0000001403127227 */ /* 0x000fe200078e00ff */
[----:B------:R-:W-:-:S03]  /*3010*/  ISETP.GE.AND P3, PT, R10, RZ, PT ;  /* 0x000000ff0a00720c */ /* 0x000fc60003f66270 */
[----:B0-----:R-:W-:-:S04]  /*3020*/  IMAD.MOV R13, RZ, RZ, -R18 ;  /* 0x000000ffff0d7224 */ /* 0x001fc800078e0a12 */
        /* <DEDUP_REMOVED lines=13> */
[----:B------:R-:W3:Y:S02]  /*3100*/  LDG.E R13, desc[UR12][R6.64] ;  /* 0x0000000c060d7981 */ /* 0x000ee4000c1e1900 */
[----:B---3--:R-:W-:-:S05]  /*3110*/  IMAD.WIDE R4, R13, 0x4, R4 ;  /* 0x000000040d047825 */ /* 0x008fca00078e0204 */
[----:B------:R2:W-:Y:S04]  /*3120*/  STG.E desc[UR12][R4.64+-0x4], R9 ;  /* 0xfffffc0904007986 */ /* 0x0005e8000c10190c */
[----:B------:R-:W3:Y:S01]  /*3130*/  LDG.E R8, desc[UR12][R6.64] ;  /* 0x0000000c06087981 */ /* 0x000ee2000c1e1900 */
[----:B-1----:R-:W-:Y:S01]  /*3140*/  ULOP3.LUT UR4, UR4, 0x7ffffffc, URZ, 0xc0, !UPT ;  /* 0x7ffffffc04047892 */ /* 0x002fe2000f8ec0ff */
[----:B------:R-:W-:-:S03]  /*3150*/  VIADD R11, R11, 0xfffffffc ;  /* 0xfffffffc0b0b7836 */ /* 0x000fc60000000000 */
[----:B------:R-:W-:-:S04]  /*3160*/  UIADD3 UR4, UPT, UPT, -UR4, 0x4, URZ ;  /* 0x0000000404047890 */ /* 0x000fc8000fffe1ff */
[----:B------:R-:W-:Y:S01]  /*3170*/  UISETP.NE.AND UP0, UPT, UR4, URZ, UPT ;  /* 0x000000ff0400728c */ /* 0x000fe2000bf05270 */
[----:B---3--:R-:W-:-:S05]  /*3180*/  VIADD R13, R8, 0xffffffff ;  /* 0xffffffff080d7836 */ /* 0x008fca0000000000 */
[----:B------:R2:W-:Y:S03]  /*3190*/  STG.E desc[UR12][R6.64], R13 ;  /* 0x0000000d06007986 */ /* 0x0005e6000c10190c */
[----:B------:R-:W-:Y:S05]  /*31a0*/  BRA.U !UP0, `(.L_x_6) ;  /* 0x0000000908047547 */ /* 0x000fea000b800000 */
[----:B------:R-:W0:Y:S08]  /*31b0*/  LDC R10, c[0x0][0x39c] ;  /* 0x0000e700ff0a7b82 */ /* 0x000e300000000800 */
[----:B--2---:R-:W1:Y:S08]  /*31c0*/  LDC.64 R6, c[0x0][0x380] ;  /* 0x0000e000ff067b82 */ /* 0x004e700000000a00 */
[----:B------:R-:W2:Y:S08]  /*31d0*/  LDC.64 R8, c[0x0][0x388] ;  /* 0x0000e200ff087b82 */ /* 0x000eb00000000a00 */
[----:B------:R-:W3:Y:S02]  /*31e0*/  LDC.64 R4, c[0x0][0x390] ;  /* 0x0000e400ff047b82 */ /* 0x000ee40000000a00 */
.L_x_7:
[----:B----4-:R-:W-:-:S05]  /*31f0*/  IADD3 R15, PT, PT, R11, 0x1, RZ ;  /* 0x000000010b0f7810 */ /* 0x010fca0007ffe0ff */
[----:B-1----:R-:W-:-:S06]  /*3200*/  IMAD.WIDE.U32 R14, R15, 0x4, R6 ;  /* 0x000000040f0e7825 */ /* 0x002fcc00078e0006 */
[----:B------:R-:W4:Y:S01]  /*3210*/  LDG.E R15, desc[UR12][R14.64] ;  /* 0x0000000c0e0f7981 */ /* 0x000f22000c1e1900 */
[----:B0-----:R-:W-:Y:S02]  /*3220*/  IABS R12, R10 ;  /* 0x0000000a000c7213 */ /* 0x001fe40000000000 */
[----:B----4-:R-:W-:-:S05]  /*3230*/  IABS R13, R15 ;  /* 0x0000000f000d7213 */ /* 0x010fca0000000000 */
[----:B------:R-:W-:-:S04]  /*3240*/  IMAD.HI.U32 R3, R3, R13, RZ ;  /* 0x0000000d03037227 */ /* 0x000fc800078e00ff */
[----:B------:R-:W-:-:S04]  /*3250*/  IMAD.MOV R16, RZ, RZ, -R3 ;  /* 0x000000ffff107224 */ /* 0x000fc800078e0a03 */
[----:B------:R-:W-:-:S05]  /*3260*/  IMAD R13, R12, R16, R13 ;  /* 0x000000100c0d7224 */ /* 0x000fca00078e020d */
[----:B------:R-:W-:-:S13]  /*3270*/  ISETP.GT.U32.AND P1, PT, R2, R13, PT ;  /* 0x0000000d0200720c */ /* 0x000fda0003f24070 */
[----:B------:R-:W-:Y:S01]  /*3280*/  @!P1 IMAD.IADD R13, R13, 0x1, -R12 ;  /* 0x000000010d0d9824 */ /* 0x000fe200078e0a0c */
[----:B------:R-:W-:-:S04]  /*3290*/  @!P1 IADD3 R3, PT, PT, R3, 0x1, RZ ;  /* 0x0000000103039810 */ /* 0x000fc80007ffe0ff */
[----:B------:R-:W-:Y:S02]  /*32a0*/  ISETP.GE.U32.AND P0, PT, R13, R2, PT ;  /* 0x000000020d00720c */ /* 0x000fe40003f06070 */
[-C--:B------:R-:W-:Y:S02]  /*32b0*/  LOP3.LUT R2, R15, R10.reuse, RZ, 0x3c, !PT ;  /* 0x0000000a0f027212 */ /* 0x080fe400078e3cff */
[----:B------:R-:W-:Y:S02]  /*32c0*/  LOP3.LUT R13, RZ, R10, RZ, 0x33, !PT ;  /* 0x0000000aff0d7212 */ /* 0x000fe400078e33ff */
[----:B------:R-:W-:-:S07]  /*32d0*/  ISETP.GE.AND P2, PT, R2, RZ, PT ;  /* 0x000000ff0200720c */ /* 0x000fce0003f46270 */
[----:B------:R-:W-:Y:S01]  /*32e0*/  @P0 VIADD R3, R3, 0x1 ;  /* 0x0000000103030836 */ /* 0x000fe20000000000 */
[----:B------:R-:W-:-:S05]  /*32f0*/  ISETP.NE.AND P0, PT, R10, RZ, PT ;  /* 0x000000ff0a00720c */ /* 0x000fca0003f05270 */
[----:B------:R-:W-:-:S05]  /*3300*/  @!P2 IMAD.MOV R3, RZ, RZ, -R3 ;  /* 0x000000ffff03a224 */ /* 0x000fca00078e0a03 */
[----:B------:R-:W-:-:S05]  /*3310*/  SEL R2, R13, R3, !P0 ;  /* 0x000000030d027207 */ /* 0x000fca0004000000 */
[----:B------:R-:W-:-:S05]  /*3320*/  IMAD.HI R3, R2, 0x66666667, RZ ;  /* 0x6666666702037827 */ /* 0x000fca00078e02ff */
[----:B------:R-:W-:-:S04]  /*3330*/  SHF.R.U32.HI R14, RZ, 0x1f, R3 ;  /* 0x0000001fff0e7819 */ /* 0x000fc80000011603 */
[----:B------:R-:W-:-:S05]  /*3340*/  LEA.HI.SX32 R3, R3, R14, 0x1e ;  /* 0x0000000e03037211 */ /* 0x000fca00078ff2ff */
[----:B------:R-:W-:-:S04]  /*3350*/  IMAD R3, R3, -0xa, R2 ;  /* 0xfffffff603037824 */ /* 0x000fc800078e0202 */
[----:B--2---:R-:W-:-:S05]  /*3360*/  IMAD.WIDE R2, R3, 0x4, R8 ;  /* 0x0000000403027825 */ /* 0x004fca00078e0208 */
[----:B------:R-:W3:Y:S02]  /*3370*/  LDG.E R19, desc[UR12][R2.64] ;  /* 0x0000000c02137981 */ /* 0x000ee4000c1e1900 */
[----:B---3--:R-:W-:-:S05]  /*3380*/  IMAD.WIDE R18, R19, 0x4, R4 ;  /* 0x0000000413127825 */ /* 0x008fca00078e0204 */
[----:B------:R0:W-:Y:S04]  /*3390*/  STG.E desc[UR12][R18.64+-0x4], R15 ;  /* 0xfffffc0f12007986 */ /* 0x0001e8000c10190c */
[----:B------:R-:W2:Y:S01]  /*33a0*/  LDG.E R14, desc[UR12][R2.64] ;  /* 0x0000000c020e7981 */ /* 0x000ea2000c1e1900 */
[----:B------:R-:W-:Y:S01]  /*33b0*/  IMAD.WIDE.U32 R16, R11, 0x4, R6 ;  /* 0x000000040b107825 */ /* 0x000fe200078e0006 */
[----:B------:R-:W1:Y:S08]  /*33c0*/  I2F.RP R22, R12 ;  /* 0x0000000c00167306 */ /* 0x000e700000209400 */
[----:B-1----:R-:W1:Y:S01]  /*33d0*/  MUFU.RCP R22, R22 ;  /* 0x0000001600167308 */ /* 0x002e620000001000 */
[----:B--2---:R-:W-:-:S05]  /*33e0*/  IADD3 R23, PT, PT, R14, -0x1, RZ ;  /* 0xffffffff0e177810 */ /* 0x004fca0007ffe0ff */
[----:B------:R2:W-:Y:S04]  /*33f0*/  STG.E desc[UR12][R2.64], R23 ;  /* 0x0000001702007986 */ /* 0x0005e8000c10190c */
[----:B------:R-:W3:Y:S01]  /*3400*/  LDG.E R17, desc[UR12][R16.64] ;  /* 0x0000000c10117981 */ /* 0x000ee2000c1e1900 */
[----:B-1----:R-:W-:-:S04]  /*3410*/  VIADD R20, R22, 0xffffffe ;  /* 0x0ffffffe16147836 */ /* 0x002fc80000000000 */
[----:B------:R1:W4:Y:S02]  /*3420*/  F2I.FTZ.U32.TRUNC.NTZ R21, R20 ;  /* 0x0000001400157305 */ /* 0x000324000021f000 */
[----:B-1----:R-:W-:Y:S02]  /*3430*/  IMAD.MOV.U32 R20, RZ, RZ, RZ ;  /* 0x000000ffff147224 */ /* 0x002fe400078e00ff */
[----:B----4-:R-:W-:-:S05]  /*3440*/  IMAD.MOV R14, RZ, RZ, -R21 ;  /* 0x000000ffff0e7224 */ /* 0x010fca00078e0a15 */
[----:B0-----:R-:W-:-:S05]  /*3450*/  MOV R15, R14 ;  /* 0x0000000e000f7202 */ /* 0x001fca0000000f00 */
[----:B------:R-:W-:-:S04]  /*3460*/  IMAD R15, R15, R12, RZ ;  /* 0x0000000c0f0f7224 */ /* 0x000fc800078e02ff */
[----:B--2---:R-:W-:Y:S01]  /*3470*/  IMAD.HI.U32 R3, R21, R15, R20 ;  /* 0x0000000f15037227 */ /* 0x004fe200078e0014 */
[----:B---3--:R-:W-:-:S05]  /*3480*/  IABS R14, R17 ;  /* 0x00000011000e7213 */ /* 0x008fca0000000000 */
[----:B------:R-:W-:-:S04]  /*3490*/  IMAD.MOV.U32 R15, RZ, RZ, R14 ;  /* 0x000000ffff0f7224 */ /* 0x000fc800078e000e */
[----:B------:R-:W-:-:S05]  /*34a0*/  IMAD.HI.U32 R14, R3, R15, RZ ;  /* 0x0000000f030e7227 */ /* 0x000fca00078e00ff */
[----:B------:R-:W-:-:S05]  /*34b0*/  IADD3 R2, PT, PT, -R14, RZ, RZ ;  /* 0x000000ff0e027210 */ /* 0x000fca0007ffe1ff */
[----:B------:R-:W-:Y:S02]  /*34c0*/  IMAD R15, R12, R2, R15 ;  /* 0x000000020c0f7224 */ /* 0x000fe400078e020f */
[----:B------:R-:W-:-:S05]  /*34d0*/  IMAD.MOV.U32 R2, RZ, RZ, R12 ;  /* 0x000000ffff027224 */ /* 0x000fca00078e000c */
        /* <DEDUP_REMOVED lines=9> */
[----:B------:R-:W-:-:S05]  /*3570*/  IMAD.HI R15, R14, 0x66666667, RZ ;  /* 0x666666670e0f7827 */ /* 0x000fca00078e02ff */
        /* <DEDUP_REMOVED lines=8> */
[----:B------:R-:W-:-:S05]  /*3600*/  IADD3 R19, PT, PT, R11, -0x1, RZ ;  /* 0xffffffff0b137810 */ /* 0x000fca0007ffe0ff */
[----:B------:R-:W-:-:S04]  /*3610*/  IMAD.WIDE.U32 R18, R19, 0x4, R6 ;  /* 0x0000000413127825 */ /* 0x000fc800078e0006 */
[----:B--2---:R-:W-:-:S05]  /*3620*/  VIADD R23, R16, 0xffffffff ;  /* 0xffffffff10177836 */ /* 0x004fca0000000000 */
[----:B------:R1:W-:Y:S04]  /*3630*/  STG.E desc[UR12][R14.64], R23 ;  /* 0x000000170e007986 */ /* 0x0003e8000c10190c */
[----:B------:R-:W2:Y:S02]  /*3640*/  LDG.E R19, desc[UR12][R18.64] ;  /* 0x0000000c12137981 */ /* 0x000ea4000c1e1900 */
[----:B--2---:R-:W-:-:S05]  /*3650*/  IABS R22, R19 ;  /* 0x0000001300167213 */ /* 0x004fca0000000000 */
[----:B------:R-:W-:-:S04]  /*3660*/  IMAD.HI.U32 R16, R3, R22, RZ ;  /* 0x0000001603107227 */ /* 0x000fc800078e00ff */
[----:B------:R-:W-:-:S04]  /*3670*/  IMAD.MOV R25, RZ, RZ, -R16 ;  /* 0x000000ffff197224 */ /* 0x000fc800078e0a10 */
[----:B0-----:R-:W-:-:S05]  /*3680*/  IMAD R17, R12, R25, R22 ;  /* 0x000000190c117224 */ /* 0x001fca00078e0216 */
[----:B------:R-:W-:-:S13]  /*3690*/  ISETP.GT.U32.AND P2, PT, R2, R17, PT ;  /* 0x000000110200720c */ /* 0x000fda0003f44070 */
[----:B------:R-:W-:Y:S01]  /*36a0*/  @!P2 IADD3 R17, PT, PT, R17, -R12, RZ ;  /* 0x8000000c1111a210 */ /* 0x000fe20007ffe0ff */
[----:B------:R-:W-:-:S03]  /*36b0*/  @!P2 VIADD R16, R16, 0x1 ;  /* 0x000000011010a836 */ /* 0x000fc60000000000 */
[----:B------:R-:W-:Y:S02]  /*36c0*/  ISETP.GE.U32.AND P1, PT, R17, R2, PT ;  /* 0x000000021100720c */ /* 0x000fe40003f26070 */
[----:B------:R-:W-:-:S04]  /*36d0*/  LOP3.LUT R17, R19, R10, RZ, 0x3c, !PT ;  /* 0x0000000a13117212 */ /* 0x000fc800078e3cff */
[----:B------:R-:W-:-:S07]  /*36e0*/  ISETP.GE.AND P3, PT, R17, RZ, PT ;  /* 0x000000ff1100720c */ /* 0x000fce0003f66270 */
[----:B------:R-:W-:-:S06]  /*36f0*/  @P1 VIADD R16, R16, 0x1 ;  /* 0x0000000110101836 */ /* 0x000fcc0000000000 */
[----:B------:R-:W-:-:S04]  /*3700*/  @!P3 IADD3 R16, PT, PT, -R16, RZ, RZ ;  /* 0x000000ff1010b210 */ /* 0x000fc80007ffe1ff */
[----:B-1----:R-:W-:-:S05]  /*3710*/  SEL R14, R13, R16, !P0 ;  /* 0x000000100d0e7207 */ /* 0x002fca0004000000 */
        /* <DEDUP_REMOVED lines=9> */
[----:B------:R-:W-:Y:S02]  /*37b0*/  VIADD R17, R11, 0xfffffffe ;  /* 0xfffffffe0b117836 */ /* 0x000fe40000000000 */
[----:B--2---:R-:W-:Y:S02]  /*37c0*/  VIADD R23, R16, 0xffffffff ;  /* 0xffffffff10177836 */ /* 0x004fe40000000000 */
[----:B------:R-:W-:-:S03]  /*37d0*/  IMAD.WIDE.U32 R16, R17, 0x4, R6 ;  /* 0x0000000411107825 */ /* 0x000fc600078e0006 */
[----:B------:R1:W-:Y:S04]  /*37e0*/  STG.E desc[UR12][R14.64], R23 ;  /* 0x000000170e007986 */ /* 0x0003e8000c10190c */
[----:B------:R-:W2:Y:S02]  /*37f0*/  LDG.E R17, desc[UR12][R16.64] ;  /* 0x0000000c10117981 */ /* 0x000ea4000c1e1900 */
[----:B--2---:R-:W-:-:S05]  /*3800*/  IABS R22, R17 ;  /* 0x0000001100167213 */ /* 0x004fca0000000000 */
[----:B------:R-:W-:-:S05]  /*3810*/  IMAD.HI.U32 R18, R3, R22, RZ ;  /* 0x0000001603127227 */ /* 0x000fca00078e00ff */
[----:B------:R-:W-:-:S05]  /*3820*/  IADD3 R25, PT, PT, -R18, RZ, RZ ;  /* 0x000000ff12197210 */ /* 0x000fca0007ffe1ff */
[----:B0-----:R-:W-:-:S05]  /*3830*/  IMAD R19, R12, R25, R22 ;  /* 0x000000190c137224 */ /* 0x001fca00078e0216 */
[----:B------:R-:W-:-:S13]  /*3840*/  ISETP.GT.U32.AND P2, PT, R2, R19, PT ;  /* 0x000000130200720c */ /* 0x000fda0003f44070 */
[----:B------:R-:W-:Y:S01]  /*3850*/  @!P2 IMAD.IADD R19, R19, 0x1, -R12 ;  /* 0x000000011313a824 */ /* 0x000fe200078e0a0c */
[----:B------:R-:W-:Y:S01]  /*3860*/  LOP3.LUT R12, R17, R10, RZ, 0x3c, !PT ;  /* 0x0000000a110c7212 */ /* 0x000fe200078e3cff */
[----:B------:R-:W-:-:S03]  /*3870*/  @!P2 VIADD R18, R18, 0x1 ;  /* 0x000000011212a836 */ /* 0x000fc60000000000 */
[----:B------:R-:W-:Y:S02]  /*3880*/  ISETP.GE.U32.AND P1, PT, R19, R2, PT ;  /* 0x000000021300720c */ /* 0x000fe40003f26070 */
[----:B------:R-:W-:-:S11]  /*3890*/  ISETP.GE.AND P3, PT, R12, RZ, PT ;  /* 0x000000ff0c00720c */ /* 0x000fd60003f66270 */
[----:B------:R-:W-:-:S05]  /*38a0*/  @P1 IADD3 R18, PT, PT, R18, 0x1, RZ ;  /* 0x0000000112121810 */ /* 0x000fca0007ffe0ff */
[----:B------:R-:W-:-:S05]  /*38b0*/  @!P3 IMAD.MOV R18, RZ, RZ, -R18 ;  /* 0x000000ffff12b224 */ /* 0x000fca00078e0a12 */
[----:B------:R-:W-:-:S05]  /*38c0*/  SEL R13, R13, R18, !P0 ;  /* 0x000000120d0d7207 */ /* 0x000fca0004000000 */
[----:B------:R-:W-:-:S05]  /*38d0*/  IMAD.HI R12, R13, 0x66666667, RZ ;  /* 0x666666670d0c7827 */ /* 0x000fca00078e02ff */
[----:B-1----:R-:W-:-:S04]  /*38e0*/  SHF.R.U32.HI R15, RZ, 0x1f, R12 ;  /* 0x0000001fff0f7819 */ /* 0x002fc8000001160c */
[----:B------:R-:W-:-:S05]  /*38f0*/  LEA.HI.SX32 R12, R12, R15, 0x1e ;  /* 0x0000000f0c0c7211 */ /* 0x000fca00078ff2ff */
[----:B------:R-:W-:-:S04]  /*3900*/  IMAD R13, R12, -0xa, R13 ;  /* 0xfffffff60c0d7824 */ /* 0x000fc800078e020d */
[----:B------:R-:W-:-:S05]  /*3910*/  IMAD.WIDE R12, R13, 0x4, R8 ;  /* 0x000000040d0c7825 */ /* 0x000fca00078e0208 */
[----:B------:R-:W2:Y:S02]  /*3920*/  LDG.E R15, desc[UR12][R12.64] ;  /* 0x0000000c0c0f7981 */ /* 0x000ea4000c1e1900 */
[----:B--2---:R-:W-:-:S05]  /*3930*/  IMAD.WIDE R14, R15, 0x4, R4 ;  /* 0x000000040f0e7825 */ /* 0x004fca00078e0204 */
[----:B------:R4:W-:Y:S04]  /*3940*/  STG.E desc[UR12][R14.64+-0x4], R17 ;  /* 0xfffffc110e007986 */ /* 0x0009e8000c10190c */
[----:B------:R-:W2:Y:S01]  /*3950*/  LDG.E R16, desc[UR12][R12.64] ;  /* 0x0000000c0c107981 */ /* 0x000ea2000c1e1900 */
[----:B------:R-:W-:Y:S01]  /*3960*/  UIADD3 UR4, UPT, UPT, UR4, 0x4, URZ ;  /* 0x0000000404047890 */ /* 0x000fe2000fffe0ff */
[----:B------:R-:W-:-:S03]  /*3970*/  IADD3 R11, PT, PT, R11, -0x4, RZ ;  /* 0xfffffffc0b0b7810 */ /* 0x000fc60007ffe0ff */
[----:B------:R-:W-:Y:S01]  /*3980*/  UISETP.NE.AND UP0, UPT, UR4, URZ, UPT ;  /* 0x000000ff0400728c */ /* 0x000fe2000bf05270 */
[----:B--2---:R-:W-:-:S05]  /*3990*/  VIADD R19, R16, 0xffffffff ;  /* 0xffffffff10137836 */ /* 0x004fca0000000000 */
[----:B------:R4:W-:Y:S03]  /*39a0*/  STG.E desc[UR12][R12.64], R19 ;  /* 0x000000130c007986 */ /* 0x0009e6000c10190c */
[----:B------:R-:W-:Y:S05]  /*39b0*/  BRA.U UP0, `(.L_x_7) ;  /* 0xfffffff9000c7547 */ /* 0x000fea000b83ffff */
.L_x_6:
[----:B------:R-:W-:-:S07]  /*39c0*/  VIADD R11, R11, 0x2 ;  /* 0x000000020b0b7836 */ /* 0x000fce0000000000 */
.L_x_5:
[----:B------:R-:W-:-:S13]  /*39d0*/  ISETP.NE.AND P0, PT, R0, RZ, PT ;  /* 0x000000ff0000720c */ /* 0x000fda0003f05270 */
[----:B------:R-:W-:Y:S05]  /*39e0*/  @!P0 BRA `(.L_x_8) ;  /* 0x0000000400dc8947 */ /* 0x000fea0003800000 */
[----:B------:R-:W0:Y:S01]  /*39f0*/  LDCU UR4, c[0x0][0x398] ;  /* 0x00007300ff0477ac */ /* 0x000e220008000800 */
[----:B------:R-:W-:Y:S01]  /*3a00*/  ISETP.NE.AND P1, PT, R0, 0x1, PT ;  /* 0x000000010000780c */ /* 0x000fe20003f25270 */
[----:B0-----:R-:W-:-:S04]  /*3a10*/  ULOP3.LUT UR4, UR4, 0x1, URZ, 0xc0, !UPT ;  /* 0x0000000104047892 */ /* 0x001fc8000f8ec0ff */
[----:B------:R-:W-:-:S08]  /*3a20*/  UISETP.NE.U32.AND UP0, UPT, UR4, 0x1, UPT ;  /* 0x000000010400788c */ /* 0x000fd0000bf05070 */
[----:B------:R-:W-:Y:S05]  /*3a30*/  @!P1 BRA `(.L_x_9) ;  /* 0x00000004001c9947 */ /* 0x000fea0003800000 */
[----:B------:R-:W0:Y:S01]  /*3a40*/  LDC.64 R2, c[0x0][0x380] ;  /* 0x0000e000ff027b82 */ /* 0x000e220000000a00 */
[----:B----4-:R-:W-:-:S07]  /*3a50*/  VIADD R17, R11, 0xffffffff ;  /* 0xffffffff0b117836 */ /* 0x010fce0000000000 */
[----:B--2---:R-:W1:Y:S01]  /*3a60*/  LDC R7, c[0x0][0x39c] ;  /* 0x0000e700ff077b82 */ /* 0x004e620000000800 */
[----:B0-----:R-:W-:-:S06]  /*3a70*/  IMAD.WIDE.U32 R16, R17, 0x4, R2 ;  /* 0x0000000411107825 */ /* 0x001fcc00078e0002 */
[----:B------:R-:W2:Y:S01]  /*3a80*/  LDG.E R16, desc[UR12][R16.64] ;  /* 0x0000000c10107981 */ /* 0x000ea2000c1e1900 */
[----:B------:R-:W-:Y:S01]  /*3a90*/  IMAD.MOV.U32 R4, RZ, RZ, RZ ;  /* 0x000000ffff047224 */ /* 0x000fe200078e00ff */
[-C--:B-1----:R-:W-:Y:S02]  /*3aa0*/  IABS R6, R7.reuse ;  /* 0x0000000700067213 */ /* 0x082fe40000000000 */
[----:B------:R-:W-:Y:S02]  /*3ab0*/  LOP3.LUT R14, RZ, R7, RZ, 0x33, !PT ;  /* 0x00000007ff0e7212 */ /* 0x000fe400078e33ff */
[----:B------:R-:W0:Y:S08]  /*3ac0*/  I2F.RP R8, R6 ;  /* 0x0000000600087306 */ /* 0x000e300000209400 */
[----:B0-----:R-:W0:Y:S02]  /*3ad0*/  MUFU.RCP R8, R8 ;  /* 0x0000000800087308 */ /* 0x001e240000001000 */
[----:B0-----:R-:W-:-:S06]  /*3ae0*/  IADD3 R9, PT, PT, R8, 0xffffffe, RZ ;  /* 0x0ffffffe08097810 */ /* 0x001fcc0007ffe0ff */
[----:B------:R-:W0:Y:S02]  /*3af0*/  F2I.FTZ.U32.TRUNC.NTZ R5, R9 ;  /* 0x0000000900057305 */ /* 0x000e24000021f000 */
[----:B0-----:R-:W-:-:S04]  /*3b00*/  IMAD.MOV R13, RZ, RZ, -R5 ;  /* 0x000000ffff0d7224 */ /* 0x001fc800078e0a05 */
[----:B------:R-:W-:-:S04]  /*3b10*/  IMAD R13, R13, R6, RZ ;  /* 0x000000060d0d7224 */ /* 0x000fc800078e02ff */
[----:B------:R-:W-:Y:S01]  /*3b20*/  IMAD.HI.U32 R10, R5, R13, R4 ;  /* 0x0000000d050a7227 */ /* 0x000fe200078e0004 */
[----:B--2---:R-:W-:-:S04]  /*3b30*/  IABS R12, R16 ;  /* 0x00000010000c7213 */ /* 0x004fc80000000000 */
[----:B------:R-:W-:-:S05]  /*3b40*/  MOV R5, R12 ;  /* 0x0000000c00057202 */ /* 0x000fca0000000f00 */
[----:B------:R-:W-:-:S04]  /*3b50*/  IMAD.HI.U32 R4, R10, R5, RZ ;  /* 0x000000050a047227 */ /* 0x000fc800078e00ff */
[----:B------:R-:W-:-:S04]  /*3b60*/  IMAD.MOV R8, RZ, RZ, -R4 ;  /* 0x000000ffff087224 */ /* 0x000fc800078e0a04 */
[----:B------:R-:W-:-:S05]  /*3b70*/  IMAD R5, R6, R8, R5 ;  /* 0x0000000806057224 */ /* 0x000fca00078e0205 */
[----:B------:R-:W-:-:S13]  /*3b80*/  ISETP.GT.U32.AND P2, PT, R6, R5, PT ;  /* 0x000000050600720c */ /* 0x000fda0003f44070 */
[----:B------:R-:W-:Y:S01]  /*3b90*/  @!P2 IMAD.IADD R5, R5, 0x1, -R6 ;  /* 0x000000010505a824 */ /* 0x000fe200078e0a06 */
[----:B------:R-:W-:-:S04]  /*3ba0*/  @!P2 IADD3 R4, PT, PT, R4, 0x1, RZ ;  /* 0x000000010404a810 */ /* 0x000fc80007ffe0ff */
[----:B------:R-:W-:Y:S02]  /*3bb0*/  ISETP.GE.U32.AND P1, PT, R5, R6, PT ;  /* 0x000000060500720c */ /* 0x000fe40003f26070 */
[----:B------:R-:W-:-:S04]  /*3bc0*/  LOP3.LUT R5, R16, R7, RZ, 0x3c, !PT ;  /* 0x0000000710057212 */ /* 0x000fc800078e3cff */
[----:B------:R-:W-:-:S07]  /*3bd0*/  ISETP.GE.AND P3, PT, R5, RZ, PT ;  /* 0x000000ff0500720c */ /* 0x000fce0003f66270 */
        /* <DEDUP_REMOVED lines=9> */
[----:B------:R-:W-:Y:S02]  /*3c70*/  IMAD R13, R8, -0xa, R9 ;  /* 0xfffffff6080d7824 */ /* 0x000fe400078e0209 */
[----:B------:R-:W1:Y:S02]  /*3c80*/  LDC.64 R8, c[0x0][0x390] ;  /* 0x0000e400ff087b82 */ /* 0x000e640000000a00 */
[----:B0-----:R-:W-:-:S05]  /*3c90*/  IMAD.WIDE R12, R13, 0x4, R4 ;  /* 0x000000040d0c7825 */ /* 0x001fca00078e0204 */
[----:B------:R-:W1:Y:S02]  /*3ca0*/  LDG.E R19, desc[UR12][R12.64] ;  /* 0x0000000c0c137981 */ /* 0x000e64000c1e1900 */
[----:B-1----:R-:W-:-:S05]  /*3cb0*/  IMAD.WIDE R18, R19, 0x4, R8 ;  /* 0x0000000413127825 */ /* 0x002fca00078e0208 */
[----:B------:R0:W-:Y:S04]  /*3cc0*/  STG.E desc[UR12][R18.64+-0x4], R16 ;  /* 0xfffffc1012007986 */ /* 0x0001e8000c10190c */
[----:B------:R-:W2:Y:S01]  /*3cd0*/  LDG.E R15, desc[UR12][R12.64] ;  /* 0x0000000c0c0f7981 */ /* 0x000ea2000c1e1900 */
[----:B------:R-:W-:-:S04]  /*3ce0*/  VIADD R11, R11, 0xfffffffe ;  /* 0xfffffffe0b0b7836 */ /* 0x000fc80000000000 */
[----:B------:R-:W-:-:S04]  /*3cf0*/  IMAD.WIDE.U32 R2, R11, 0x4, R2 ;  /* 0x000000040b027825 */ /* 0x000fc800078e0002 */
        /* <DEDUP_REMOVED lines=24> */
[----:B------:R-:W2:Y:S02]  /*3e80*/  LDG.E R2, desc[UR12][R4.64] ;  /* 0x0000000c04027981 */ /* 0x000ea4000c1e1900 */
[----:B--2---:R-:W-:-:S05]  /*3e90*/  VIADD R3, R2, 0xffffffff ;  /* 0xffffffff02037836 */ /* 0x004fca0000000000 */
[----:B------:R0:W-:Y:S02]  /*3ea0*/  STG.E desc[UR12][R4.64], R3 ;  /* 0x0000000304007986 */ /* 0x0001e4000c10190c */
.L_x_9:
[----:B------:R-:W-:Y:S05]  /*3eb0*/  BRA.U UP0, `(.L_x_8) ;  /* 0x0000000100a87547 */ /* 0x000fea000b800000 */
[----:B0-----:R-:W0:Y:S01]  /*3ec0*/  LDC.64 R2, c[0x0][0x380] ;  /* 0x0000e000ff027b82 */ /* 0x001e220000000a00 */
[----:B------:R-:W-:-:S07]  /*3ed0*/  IADD3 R11, PT, PT, R11, -0x1, RZ ;  /* 0xffffffff0b0b7810 */ /* 0x000fce0007ffe0ff */
[----:B--2---:R-:W1:Y:S01]  /*3ee0*/  LDC R7, c[0x0][0x39c] ;  /* 0x0000e700ff077b82 */ /* 0x004e620000000800 */
[----:B0-----:R-:W-:-:S06]  /*3ef0*/  IMAD.WIDE.U32 R2, R11, 0x4, R2 ;  /* 0x000000040b027825 */ /* 0x001fcc00078e0002 */
[----:B------:R-:W2:Y:S01]  /*3f00*/  LDG.E R2, desc[UR12][R2.64] ;  /* 0x0000000c02027981 */ /* 0x000ea2000c1e1900 */
[----:B-1----:R-:W-:-:S04]  /*3f10*/  IABS R9, R7 ;  /* 0x0000000700097213 */ /* 0x002fc80000000000 */
[----:B------:R-:W0:Y:S08]  /*3f20*/  I2F.RP R6, R9 ;  /* 0x0000000900067306 */ /* 0x000e300000209400 */
[----:B0-----:R-:W0:Y:S02]  /*3f30*/  MUFU.RCP R6, R6 ;  /* 0x0000000600067308 */ /* 0x001e240000001000 */
[----:B0-----:R-:W-:-:S06]  /*3f40*/  VIADD R8, R6, 0xffffffe ;  /* 0x0ffffffe06087836 */ /* 0x001fcc0000000000 */
[----:B------:R-:W0:Y:S02]  /*3f50*/  F2I.FTZ.U32.TRUNC.NTZ R5, R8 ;  /* 0x0000000800057305 */ /* 0x000e24000021f000 */
[----:B0-----:R-:W-:-:S05]  /*3f60*/  IADD3 R4, PT, PT, RZ, -R5, RZ ;  /* 0x80000005ff047210 */ /* 0x001fca0007ffe0ff */
[----:B------:R-:W-:Y:S02]  /*3f70*/  IMAD R11, R4, R9, RZ ;  /* 0x00000009040b7224 */ /* 0x000fe400078e02ff */
[----:B------:R-:W-:-:S04]  /*3f80*/  IMAD.MOV.U32 R4, RZ, RZ, RZ ;  /* 0x000000ffff047224 */ /* 0x000fc800078e00ff */
[----:B------:R-:W-:Y:S01]  /*3f90*/  IMAD.HI.U32 R11, R5, R11, R4 ;  /* 0x0000000b050b7227 */ /* 0x000fe200078e0004 */
[----:B--2---:R-:W-:-:S04]  /*3fa0*/  IABS R3, R2 ;  /* 0x0000000200037213 */ /* 0x004fc80000000000 */
[----:B------:R-:W-:-:S05]  /*3fb0*/  MOV R4, R3 ;  /* 0x0000000300047202 */ /* 0x000fca0000000f00 */
[----:B------:R-:W-:-:S04]  /*3fc0*/  IMAD.HI.U32 R3, R11, R4, RZ ;  /* 0x000000040b037227 */ /* 0x000fc800078e00ff */
[----:B------:R-:W-:-:S04]  /*3fd0*/  IMAD.MOV R5, RZ, RZ, -R3 ;  /* 0x000000ffff057224 */ /* 0x000fc800078e0a03 */
[----:B------:R-:W-:-:S05]  /*3fe0*/  IMAD R4, R9, R5, R4 ;  /* 0x0000000509047224 */ /* 0x000fca00078e0204 */
[----:B------:R-:W-:-:S13]  /*3ff0*/  ISETP.GT.U32.AND P2, PT, R9, R4, PT ;  /* 0x000000040900720c */ /* 0x000fda0003f44070 */
[-C--:B------:R-:W-:Y:S01]  /*4000*/  @!P2 IADD3 R4, PT, PT, R4, -R9.reuse, RZ ;  /* 0x800000090404a210 */ /* 0x080fe20007ffe0ff */
[----:B------:R-:W-:Y:S01]  /*4010*/  @!P2 VIADD R3, R3, 0x1 ;  /* 0x000000010303a836 */ /* 0x000fe20000000000 */
[----:B------:R-:W-:Y:S02]  /*4020*/  ISETP.NE.AND P2, PT, R7, RZ, PT ;  /* 0x000000ff0700720c */ /* 0x000fe40003f45270 */
[----:B------:R-:W-:Y:S02]  /*4030*/  ISETP.GE.U32.AND P1, PT, R4, R9, PT ;  /* 0x000000090400720c */ /* 0x000fe40003f26070 */
[----:B------:R-:W-:-:S04]  /*4040*/  LOP3.LUT R4, R2, R7, RZ, 0x3c, !PT ;  /* 0x0000000702047212 */ /* 0x000fc800078e3cff */
[----:B------:R-:W-:Y:S02]  /*4050*/  ISETP.GE.AND P3, PT, R4, RZ, PT ;  /* 0x000000ff0400720c */ /* 0x000fe40003f66270 */
[----:B------:R-:W0:Y:S05]  /*4060*/  LDC.64 R4, c[0x0][0x388] ;  /* 0x0000e200ff047b82 */ /* 0x000e2a0000000a00 */
[----:B------:R-:W-:-:S06]  /*4070*/  @P1 IADD3 R3, PT, PT, R3, 0x1, RZ ;  /* 0x0000000103031810 */ /* 0x000fcc0007ffe0ff */
[----:B------:R-:W-:Y:S01]  /*4080*/  @!P3 IMAD.MOV R3, RZ, RZ, -R3 ;  /* 0x000000ffff03b224 */ /* 0x000fe200078e0a03 */
[----:B------:R-:W-:-:S05]  /*4090*/  @!P2 LOP3.LUT R3, RZ, R7, RZ, 0x33, !PT ;  /* 0x00000007ff03a212 */ /* 0x000fca00078e33ff */
        /* <DEDUP_REMOVED lines=9> */
[----:B------:R-:W2:Y:S02]  /*4130*/  LDG.E R3, desc[UR12][R4.64] ;  /* 0x0000000c04037981 */ /* 0x000ea4000c1e1900 */
[----:B--2---:R-:W-:-:S05]  /*4140*/  IADD3 R3, PT, PT, R3, -0x1, RZ ;  /* 0xffffffff03037810 */ /* 0x004fca0007ffe0ff */
[----:B------:R1:W-:Y:S02]  /*4150*/  STG.E desc[UR12][R4.64], R3 ;  /* 0x0000000304007986 */ /* 0x0003e4000c10190c */
.L_x_8:
[----:B------:R-:W3:Y:S01]  /*4160*/  LDCU UR8, c[0x0][0x398] ;  /* 0x00007300ff0877ac */ /* 0x000ee20008000800 */
[----:B-1----:R-:W-:Y:S01]  /*4170*/  IMAD.MOV.U32 R2, RZ, RZ, RZ ;  /* 0x000000ffff027224 */ /* 0x002fe200078e00ff */
[----:B---3--:R-:W-:Y:S02]  /*4180*/  UISETP.GE.U32.AND UP0, UPT, UR8, 0x10, UPT ;  /* 0x000000100800788c */ /* 0x008fe4000bf06070 */
[----:B------:R-:W-:-:S06]  /*4190*/  ULOP3.LUT UR9, UR8, 0xf, URZ, 0xc0, !UPT ;  /* 0x0000000f08097892 */ /* 0x000fcc000f8ec0ff */
[----:B------:R-:W-:Y:S01]  /*41a0*/  ISETP.NE.AND P1, PT, RZ, UR9, PT ;  /* 0x00000009ff007c0c */ /* 0x000fe2000bf25270 */
[----:B------:R-:W-:-:S12]  /*41b0*/  BRA.U !UP0, `(.L_x_10) ;  /* 0x0000000108e07547 */ /* 0x000fd8000b800000 */
[----:B------:R-:W1:Y:S01]  /*41c0*/  LDCU.64 UR6, c[0x0][0x390] ;  /* 0x00007200ff0677ac */ /* 0x000e620008000a00 */
[----:B------:R-:W3:Y:S01]  /*41d0*/  LDCU.64 UR4, c[0x0][0x380] ;  /* 0x00007000ff0477ac */ /* 0x000ee20008000a00 */
[----:B------:R-:W-:-:S04]  /*41e0*/  ULOP3.LUT UR10, UR8, 0x7ffffff0, URZ, 0xc0, !UPT ;  /* 0x7ffffff0080a7892 */ /* 0x000fc8000f8ec0ff */
[----:B------:R-:W-:Y:S02]  /*41f0*/  UIADD3 UR11, UPT, UPT, -UR10, URZ, URZ ;  /* 0x000000ff0a0b7290 */ /* 0x000fe4000fffe1ff */
[----:B------:R-:W-:Y:S01]  /*4200*/  MOV R2, UR10 ;  /* 0x0000000a00027c02 */ /* 0x000fe20008000f00 */
[----:B-1----:R-:W-:Y:S02]  /*4210*/  UIADD3 UR6, UP0, UPT, UR6, 0x20, URZ ;  /* 0x0000002006067890 */ /* 0x002fe4000ff1e0ff */
[----:B---3--:R-:W-:Y:S02]  /*4220*/  UIADD3 UR4, UP1, UPT, UR4, 0x20, URZ ;  /* 0x0000002004047890 */ /* 0x008fe4000ff3e0ff */
[----:B------:R-:W-:Y:S02]  /*4230*/  UIADD3.X UR7, UPT, UPT, URZ, UR7, URZ, UP0, !UPT ;  /* 0x00000007ff077290 */ /* 0x000fe400087fe4ff */
[----:B------:R-:W-:Y:S01]  /*4240*/  IMAD.U32 R10, RZ, RZ, UR6 ;  /* 0x00000006ff0a7e24 */ /* 0x000fe2000f8e00ff */
[----:B------:R-:W-:Y:S01]  /*4250*/  UIADD3.X UR5, UPT, UPT, URZ, UR5, URZ, UP1, !UPT ;  /* 0x00000005ff057290 */ /* 0x000fe20008ffe4ff */
[----:B0-----:R-:W-:-:S02]  /*4260*/  MOV R8, UR4 ;  /* 0x0000000400087c02 */ /* 0x001fc40008000f00 */
[----:B------:R-:W-:-:S03]  /*4270*/  IMAD.U32 R3, RZ, RZ, UR7 ;  /* 0x00000007ff037e24 */ /* 0x000fc6000f8e00ff */
[----:B--2-4-:R-:W-:-:S07]  /*4280*/  MOV R15, UR5 ;  /* 0x00000005000f7c02 */ /* 0x014fce0008000f00 */
.L_x_11:
[----:B------:R-:W-:Y:S01]  /*4290*/  IMAD.MOV.U32 R6, RZ, RZ, R10 ;  /* 0x000000ffff067224 */ /* 0x000fe200078e000a */
[----:B------:R-:W-:-:S05]  /*42a0*/  MOV R7, R3 ;  /* 0x0000000300077202 */ /* 0x000fca0000000f00 */
[----:B------:R-:W2:Y:S01]  /*42b0*/  LDG.E R3, desc[UR12][R6.64+-0x20] ;  /* 0xffffe00c06037981 */ /* 0x000ea2000c1e1900 */
[----:B-1----:R-:W-:Y:S01]  /*42c0*/  IMAD.MOV.U32 R4, RZ, RZ, R8 ;  /* 0x000000ffff047224 */ /* 0x002fe200078e0008 */
[----:B------:R-:W-:-:S05]  /*42d0*/  MOV R5, R15 ;  /* 0x0000000f00057202 */ /* 0x000fca0000000f00 */
[----:B--2---:R0:W-:Y:S04]  /*42e0*/  STG.E desc[UR12][R4.64+-0x20], R3 ;  /* 0xffffe00304007986 */ /* 0x0041e8000c10190c */
[----:B------:R-:W2:Y:S04]  /*42f0*/  LDG.E R9, desc[UR12][R6.64+-0x1c] ;  /* 0xffffe40c06097981 */ /* 0x000ea8000c1e1900 */
[----:B--2---:R1:W-:Y:S04]  /*4300*/  STG.E desc[UR12][R4.64+-0x1c], R9 ;  /* 0xffffe40904007986 */ /* 0x0043e8000c10190c */
[----:B------:R-:W2:Y:S04]  /*4310*/  LDG.E R11, desc[UR12][R6.64+-0x18] ;  /* 0xffffe80c060b7981 */ /* 0x000ea8000c1e1900 */
[----:B--2---:R2:W-:Y:S04]  /*4320*/  STG.E desc[UR12][R4.64+-0x18], R11 ;  /* 0xffffe80b04007986 */ /* 0x0045e8000c10190c */
[----:B------:R-:W3:Y:S04]  /*4330*/  LDG.E R13, desc[UR12][R6.64+-0x14] ;  /* 0xffffec0c060d7981 */ /* 0x000ee8000c1e1900 */
[----:B---3--:R3:W-:Y:S04]  /*4340*/  STG.E desc[UR12][R4.64+-0x14], R13 ;  /* 0xffffec0d04007986 */ /* 0x0087e8000c10190c */
[----:B------:R-:W4:Y:S04]  /*4350*/  LDG.E R15, desc[UR12][R6.64+-0x10] ;  /* 0xfffff00c060f7981 */ /* 0x000f28000c1e1900 */
[----:B----4-:R4:W-:Y:S04]  /*4360*/  STG.E desc[UR12][R4.64+-0x10], R15 ;  /* 0xfffff00f04007986 */ /* 0x0109e8000c10190c */
[----:B------:R-:W5:Y:S04]  /*4370*/  LDG.E R17, desc[UR12][R6.64+-0xc] ;  /* 0xfffff40c06117981 */ /* 0x000f68000c1e1900 */
[----:B-----5:R5:W-:Y:S04]  /*4380*/  STG.E desc[UR12][R4.64+-0xc], R17 ;  /* 0xfffff41104007986 */ /* 0x020be8000c10190c */
[----:B0-----:R-:W2:Y:S04]  /*4390*/  LDG.E R3, desc[UR12][R6.64+-0x8] ;  /* 0xfffff80c06037981 */ /* 0x001ea8000c1e1900 */
[----:B--2---:R0:W-:Y:S04]  /*43a0*/  STG.E desc[UR12][R4.64+-0x8], R3 ;  /* 0xfffff80304007986 */ /* 0x0041e8000c10190c */
[----:B-1----:R-:W2:Y:S04]  /*43b0*/  LDG.E R9, desc[UR12][R6.64+-0x4] ;  /* 0xfffffc0c06097981 */ /* 0x002ea8000c1e1900 */
[----:B--2---:R1:W-:Y:S04]  /*43c0*/  STG.E desc[UR12][R4.64+-0x4], R9 ;  /* 0xfffffc0904007986 */ /* 0x0043e8000c10190c */
[----:B------:R-:W2:Y:S04]  /*43d0*/  LDG.E R11, desc[UR12][R6.64] ;  /* 0x0000000c060b7981 */ /* 0x000ea8000c1e1900 */
[----:B--2---:R2:W-:Y:S04]  /*43e0*/  STG.E desc[UR12][R4.64], R11 ;  /* 0x0000000b04007986 */ /* 0x0045e8000c10190c */
[----:B---3--:R-:W3:Y:S04]  /*43f0*/  LDG.E R13, desc[UR12][R6.64+0x4] ;  /* 0x0000040c060d7981 */ /* 0x008ee8000c1e1900 */
[----:B---3--:R3:W-:Y:S04]  /*4400*/  STG.E desc[UR12][R4.64+0x4], R13 ;  /* 0x0000040d04007986 */ /* 0x0087e8000c10190c */
[----:B----4-:R-:W4:Y:S04]  /*4410*/  LDG.E R15, desc[UR12][R6.64+0x8] ;  /* 0x0000080c060f7981 */ /* 0x010f28000c1e1900 */
[----:B----4-:R-:W-:Y:S04]  /*4420*/  STG.E desc[UR12][R4.64+0x8], R15 ;  /* 0x0000080f04007986 */ /* 0x010fe8000c10190c */
[----:B-----5:R-:W4:Y:S04]  /*4430*/  LDG.E R17, desc[UR12][R6.64+0xc] ;  /* 0x00000c0c06117981 */ /* 0x020f28000c1e1900 */
[----:B----4-:R-:W-:Y:S04]  /*4440*/  STG.E desc[UR12][R4.64+0xc], R17 ;  /* 0x00000c1104007986 */ /* 0x010fe8000c10190c */
[----:B0-----:R-:W4:Y:S04]  /*4450*/  LDG.E R3, desc[UR12][R6.64+0x10] ;  /* 0x0000100c06037981 */ /* 0x001f28000c1e1900 */
[----:B----4-:R0:W-:Y:S04]  /*4460*/  STG.E desc[UR12][R4.64+0x10], R3 ;  /* 0x0000100304007986 */ /* 0x0101e8000c10190c */
[----:B-1----:R-:W4:Y:S04]  /*4470*/  LDG.E R9, desc[UR12][R6.64+0x14] ;  /* 0x0000140c06097981 */ /* 0x002f28000c1e1900 */
[----:B----4-:R1:W-:Y:S04]  /*4480*/  STG.E desc[UR12][R4.64+0x14], R9 ;  /* 0x0000140904007986 */ /* 0x0103e8000c10190c */
[----:B--2---:R-:W2:Y:S04]  /*4490*/  LDG.E R11, desc[UR12][R6.64+0x18] ;  /* 0x0000180c060b7981 */ /* 0x004ea8000c1e1900 */
[----:B--2---:R1:W-:Y:S04]  /*44a0*/  STG.E desc[UR12][R4.64+0x18], R11 ;  /* 0x0000180b04007986 */ /* 0x0043e8000c10190c */
[----:B---3--:R-:W2:Y:S01]  /*44b0*/  LDG.E R13, desc[UR12][R6.64+0x1c] ;  /* 0x00001c0c060d7981 */ /* 0x008ea2000c1e1900 */
[----:B------:R-:W-:Y:S01]  /*44c0*/  UIADD3 UR11, UPT, UPT, UR11, 0x10, URZ ;  /* 0x000000100b0b7890 */ /* 0x000fe2000fffe0ff */
[----:B------:R-:W-:-:S02]  /*44d0*/  IADD3 R10, P2, PT, R6, 0x40, RZ ;  /* 0x00000040060a7810 */ /* 0x000fc40007f5e0ff */
[----:B------:R-:W-:Y:S01]  /*44e0*/  IADD3 R8, P3, PT, R4, 0x40, RZ ;  /* 0x0000004004087810 */ /* 0x000fe20007f7e0ff */
[----:B------:R-:W-:Y:S02]  /*44f0*/  UISETP.NE.AND UP0, UPT, UR11, URZ, UPT ;  /* 0x000000ff0b00728c */ /* 0x000fe4000bf05270 */
[----:B0-----:R-:W-:Y:S01]  /*4500*/  IMAD.X R3, RZ, RZ, R7, P2 ;  /* 0x000000ffff037224 */ /* 0x001fe200010e0607 */
[----:B------:R-:W-:Y:S01]  /*4510*/  IADD3.X R15, PT, PT, RZ, R5, RZ, P3, !PT ;  /* 0x00000005ff0f7210 */ /* 0x000fe20001ffe4ff */
[----:B--2---:R1:W-:Y:S05]  /*4520*/  STG.E desc[UR12][R4.64+0x1c], R13 ;  /* 0x00001c0d04007986 */ /* 0x0043ea000c10190c */
[----:B------:R-:W-:Y:S05]  /*4530*/  BRA.U UP0, `(.L_x_11) ;  /* 0xfffffffd00547547 */ /* 0x000fea000b83ffff */
.L_x_10:
[----:B------:R-:W-:Y:S05]  /*4540*/  @!P1 EXIT ;  /* 0x000000000000994d */ /* 0x000fea0003800000 */
[----:B------:R-:W-:Y:S02]  /*4550*/  UISETP.GE.U32.AND UP0, UPT, UR9, 0x8, UPT ;  /* 0x000000080900788c */ /* 0x000fe4000bf06070 */
[----:B------:R-:W-:-:S06]  /*4560*/  ULOP3.LUT UR8, UR8, 0x7, URZ, 0xc0, !UPT ;  /* 0x0000000708087892 */ /* 0x000fcc000f8ec0ff */
[----:B------:R-:W-:Y:S01]  /*4570*/  ISETP.NE.AND P1, PT, RZ, UR8, PT ;  /* 0x00000008ff007c0c */ /* 0x000fe2000bf25270 */
[----:B------:R-:W-:-:S12]  /*4580*/  BRA.U !UP0, `(.L_x_12) ;  /* 0x0000000108547547 */ /* 0x000fd8000b800000 */
[----:B012---:R-:W0:Y:S08]  /*4590*/  LDC.64 R4, c[0x0][0x390] ;  /* 0x0000e400ff047b82 */ /* 0x007e300000000a00 */
[----:B------:R-:W1:Y:S01]  /*45a0*/  LDC.64 R6, c[0x0][0x380] ;  /* 0x0000e000ff067b82 */ /* 0x000e620000000a00 */
[----:B0-----:R-:W-:-:S05]  /*45b0*/  IMAD.WIDE.U32 R4, R2, 0x4, R4 ;  /* 0x0000000402047825 */ /* 0x001fca00078e0004 */
[----:B------:R-:W2:Y:S01]  /*45c0*/  LDG.E R3, desc[UR12][R4.64] ;  /* 0x0000000c04037981 */ /* 0x000ea2000c1e1900 */
[----:B-1----:R-:W-:-:S05]  /*45d0*/  IMAD.WIDE.U32 R6, R2, 0x4, R6 ;  /* 0x0000000402067825 */ /* 0x002fca00078e0006 */
[----:B--2---:R0:W-:Y:S04]  /*45e0*/  STG.E desc[UR12][R6.64], R3 ;  /* 0x0000000306007986 */ /* 0x0041e8000c10190c */
[----:B------:R-:W2:Y:S04]  /*45f0*/  LDG.E R9, desc[UR12][R4.64+0x4] ;  /* 0x0000040c04097981 */ /* 0x000ea8000c1e1900 */
[----:B--2---:R1:W-:Y:S04]  /*4600*/  STG.E desc[UR12][R6.64+0x4], R9 ;  /* 0x0000040906007986 */ /* 0x0043e8000c10190c */
[----:B------:R-:W2:Y:S04]  /*4610*/  LDG.E R11, desc[UR12][R4.64+0x8] ;  /* 0x0000080c040b7981 */ /* 0x000ea8000c1e1900 */
[----:B--2---:R3:W-:Y:S04]  /*4620*/  STG.E desc[UR12][R6.64+0x8], R11 ;  /* 0x0000080b06007986 */ /* 0x0047e8000c10190c */
[----:B----4-:R-:W2:Y:S04]  /*4630*/  LDG.E R13, desc[UR12][R4.64+0xc] ;  /* 0x00000c0c040d7981 */ /* 0x010ea8000c1e1900 */
[----:B--2---:R3:W-:Y:S04]  /*4640*/  STG.E desc[UR12][R6.64+0xc], R13 ;  /* 0x00000c0d06007986 */ /* 0x0047e8000c10190c */
[----:B------:R-:W2:Y:S04]  /*4650*/  LDG.E R15, desc[UR12][R4.64+0x10] ;  /* 0x0000100c040f7981 */ /* 0x000ea8000c1e1900 */
[----:B--2---:R3:W-:Y:S04]  /*4660*/  STG.E desc[UR12][R6.64+0x10], R15 ;  /* 0x0000100f06007986 */ /* 0x0047e8000c10190c */
[----:B------:R-:W2:Y:S04]  /*4670*/  LDG.E R17, desc[UR12][R4.64+0x14] ;  /* 0x0000140c04117981 */ /* 0x000ea8000c1e1900 */
[----:B--2---:R3:W-:Y:S04]  /*4680*/  STG.E desc[UR12][R6.64+0x14], R17 ;  /* 0x0000141106007986 */ /* 0x0047e8000c10190c */
[----:B0-----:R-:W2:Y:S04]  /*4690*/  LDG.E R3, desc[UR12][R4.64+0x18] ;  /* 0x0000180c04037981 */ /* 0x001ea8000c1e1900 */
[----:B--2---:R3:W-:Y:S04]  /*46a0*/  STG.E desc[UR12][R6.64+0x18], R3 ;  /* 0x0000180306007986 */ /* 0x0047e8000c10190c */
[----:B-1----:R-:W2:Y:S01]  /*46b0*/  LDG.E R9, desc[UR12][R4.64+0x1c] ;  /* 0x00001c0c04097981 */ /* 0x002ea2000c1e1900 */
[----:B------:R-:W-:-:S03]  /*46c0*/  VIADD R2, R2, 0x8 ;  /* 0x0000000802027836 */ /* 0x000fc60000000000 */
[----:B--2---:R3:W-:Y:S04]  /*46d0*/  STG.E desc[UR12][R6.64+0x1c], R9 ;  /* 0x00001c0906007986 */ /* 0x0047e8000c10190c */
.L_x_12:
[----:B------:R-:W-:Y:S05]  /*46e0*/  @!P1 EXIT ;  /* 0x000000000000994d */ /* 0x000fea0003800000 */
[----:B------:R-:W-:-:S09]  /*46f0*/  UISETP.GE.U32.AND UP0, UPT, UR8, 0x4, UPT ;  /* 0x000000040800788c */ /* 0x000fd2000bf06070 */
[----:B------:R-:W-:Y:S05]  /*4700*/  BRA.U !UP0, `(.L_x_13) ;  /* 0x0000000108347547 */ /* 0x000fea000b800000 */
[----:B012---:R-:W0:Y:S08]  /*4710*/  LDC.64 R4, c[0x0][0x390] ;  /* 0x0000e400ff047b82 */ /* 0x007e300000000a00 */
[----:B---3--:R-:W1:Y:S01]  /*4720*/  LDC.64 R6, c[0x0][0x380] ;  /* 0x0000e000ff067b82 */ /* 0x008e620000000a00 */
        /* <DEDUP_REMOVED lines=8> */
[----:B----4-:R-:W2:Y:S01]  /*47b0*/  LDG.E R13, desc[UR12][R4.64+0xc] ;  /* 0x00000c0c040d7981 */ /* 0x010ea2000c1e1900 */
[----:B------:R-:W-:-:S03]  /*47c0*/  IADD3 R2, PT, PT, R2, 0x4, RZ ;  /* 0x0000000402027810 */ /* 0x000fc60007ffe0ff */
[----:B--2---:R0:W-:Y:S04]  /*47d0*/  STG.E desc[UR12][R6.64+0xc], R13 ;  /* 0x00000c0d06007986 */ /* 0x0041e8000c10190c */
.L_x_13:
[----:B------:R-:W-:Y:S05]  /*47e0*/  @!P0 EXIT ;  /* 0x000000000000894d */ /* 0x000fea0003800000 */
[----:B012---:R-:W0:Y:S01]  /*47f0*/  LDC.64 R4, c[0x0][0x380] ;  /* 0x0000e000ff047b82 */ /* 0x007e220000000a00 */
[----:B------:R-:W-:-:S07]  /*4800*/  IMAD.MOV R0, RZ, RZ, -R0 ;  /* 0x000000ffff007224 */ /* 0x000fce00078e0a00 */
[----:B---3--:R-:W1:Y:S01]  /*4810*/  LDC.64 R6, c[0x0][0x390] ;  /* 0x0000e400ff067b82 */ /* 0x008e620000000a00 */
[----:B0-----:R-:W-:-:S05]  /*4820*/  IMAD.WIDE.U32 R4, R2, 0x4, R4 ;  /* 0x0000000402047825 */ /* 0x001fca00078e0004 */
[----:B------:R-:W-:Y:S01]  /*4830*/  MOV R9, R5 ;  /* 0x0000000500097202 */ /* 0x000fe20000000f00 */
[----:B-1----:R-:W-:-:S04]  /*4840*/  IMAD.WIDE.U32 R2, R2, 0x4, R6 ;  /* 0x0000000402027825 */ /* 0x002fc800078e0006 */
[----:B------:R-:W-:Y:S01]  /*4850*/  IMAD.MOV.U32 R6, RZ, RZ, R4 ;  /* 0x000000ffff067224 */ /* 0x000fe200078e0004 */
[----:B------:R-:W-:Y:S01]  /*4860*/  MOV R7, R3 ;  /* 0x0000000300077202 */ /* 0x000fe20000000f00 */
[----:B------:R-:W-:-:S07]  /*4870*/  IMAD.MOV.U32 R4, RZ, RZ, R2 ;  /* 0x000000ffff047224 */ /* 0x000fce00078e0002 */
.L_x_14:
[----:B0-----:R-:W-:Y:S01]  /*4880*/  MOV R2, R4 ;  /* 0x0000000400027202 */ /* 0x001fe20000000f00 */
[----:B------:R-:W-:-:S05]  /*4890*/  IMAD.MOV.U32 R3, RZ, RZ, R7 ;  /* 0x000000ffff037224 */ /* 0x000fca00078e0007 */
[----:B------:R0:W2:Y:S01]  /*48a0*/  LDG.E R5, desc[UR12][R2.64] ;  /* 0x0000000c02057981 */ /* 0x0000a2000c1e1900 */
[----:B------:R-:W-:Y:S02]  /*48b0*/  IADD3 R0, PT, PT, R0, 0x1, RZ ;  /* 0x0000000100007810 */ /* 0x000fe40007ffe0ff */
[----:B------:R-:W-:Y:S02]  /*48c0*/  IADD3 R4, P2, PT, R4, 0x4, RZ ;  /* 0x0000000404047810 */ /* 0x000fe40007f5e0ff */
[----:B------:R-:W-:Y:S02]  /*48d0*/  ISETP.NE.AND P0, PT, R0, RZ, PT ;  /* 0x000000ff0000720c */ /* 0x000fe40003f05270 */
[----:B------:R-:W-:Y:S02]  /*48e0*/  IADD3.X R7, PT, PT, RZ, R7, RZ, P2, !PT ;  /* 0x00000007ff077210 */ /* 0x000fe400017fe4ff */
[----:B0-----:R-:W-:Y:S01]  /*48f0*/  MOV R2, R6 ;  /* 0x0000000600027202 */ /* 0x001fe20000000f00 */
[----:B------:R-:W-:Y:S01]  /*4900*/  IMAD.MOV.U32 R3, RZ, RZ, R9 ;  /* 0x000000ffff037224 */ /* 0x000fe200078e0009 */
[----:B------:R-:W-:-:S05]  /*4910*/  IADD3 R6, P1, PT, R6, 0x4, RZ ;  /* 0x0000000406067810 */ /* 0x000fca0007f3e0ff */
[----:B------:R-:W-:Y:S01]  /*4920*/  IMAD.X R9, RZ, RZ, R9, P1 ;  /* 0x000000ffff097224 */ /* 0x000fe200008e0609 */
[----:B--2---:R0:W-:Y:S01]  /*4930*/  STG.E desc[UR12][R2.64], R5 ;  /* 0x0000000502007986 */ /* 0x0041e2000c10190c */
[----:B------:R-:W-:Y:S06]  /*4940*/  @P0 BRA `(.L_x_14) ;  /* 0xfffffffc00cc0947 */ /* 0x000fec000383ffff */
[----:B------:R-:W-:Y:S05]  /*4950*/  EXIT ;  /* 0x000000000000794d */ /* 0x000fea0003800000 */
.L_x_15:
[----:B------:R-:W-:-:S00]  /*4960*/  BRA `(.L_x_15) ;  /* 0xfffffffc00fc7947 */ /* 0x000fc0000383ffff */
[----:B------:R-:W-:-:S00]  /*4970*/  NOP ;  /* 0x0000000000007918 */ /* 0x000fc00000000000 */
        /* <DEDUP_REMOVED lines=8> */
.L_x_23:


//--------------------- .text._Z14kernel_findMaxPKiiPi --------------------------
	.section	.text._Z14kernel_findMaxPKiiPi,"ax",@progbits
	.align	128
        .global         _Z14kernel_findMaxPKiiPi
        .type           _Z14kernel_findMaxPKiiPi,@function
        .size           _Z14kernel_findMaxPKiiPi,(.L_x_24 - _Z14kernel_findMaxPKiiPi)
        .other          _Z14kernel_findMaxPKiiPi,@"STO_CUDA_ENTRY STV_DEFAULT"
_Z14kernel_findMaxPKiiPi:
.text._Z14kernel_findMaxPKiiPi:
[----:B------:R-:W-:Y:S08]  /*0000*/  LDC R1, c[0x0][0x37c] ;  /* 0x0000df00ff017b82 */ /* 0x000ff00000000800 */
[----:B------:R-:W0:Y:S01]  /*0010*/  LDC.64 R2, c[0x0][0x380] ;  /* 0x0000e000ff027b82 */ /* 0x000e220000000a00 */
[----:B------:R-:W0:Y:S01]  /*0020*/  LDCU.64 UR10, c[0x0][0x358] ;  /* 0x00006b00ff0a77ac */ /* 0x000e220008000a00 */
[----:B------:R-:W1:Y:S01]  /*0030*/  LDCU UR5, c[0x0][0x388] ;  /* 0x00007100ff0577ac */ /* 0x000e620008000800 */
[----:B0-----:R0:W5:Y:S01]  /*0040*/  LDG.E R0, desc[UR10][R2.64] ;  /* 0x0000000a02007981 */ /* 0x001162000c1e1900 */
[----:B-1----:R-:W-:-:S09]  /*0050*/  UISETP.GE.AND UP0, UPT, UR5, 0x2, UPT ;  /* 0x000000020500788c */ /* 0x002fd2000bf06270 */
[----:B0-----:R-:W-:Y:S05]  /*0060*/  BRA.U !UP0, `(.L_x_16) ;  /* 0x0000000508787547 */ /* 0x001fea000b800000 */
[----:B------:R-:W-:Y:S01]  /*0070*/  UIADD3 UR4, UPT, UPT, UR5, -0x1, URZ ;  /* 0xffffffff05047890 */ /* 0x000fe2000fffe0ff */
[----:B------:R-:W-:Y:S01]  /*0080*/  IMAD.MOV.U32 R5, RZ, RZ, 0x1 ;  /* 0x00000001ff057424 */ /* 0x000fe200078e00ff */
[----:B------:R-:W-:Y:S02]  /*0090*/  UIADD3 UR5, UPT, UPT, UR5, -0x2, URZ ;  /* 0xfffffffe05057890 */ /* 0x000fe4000fffe0ff */
[----:B------:R-:W-:Y:S02]  /*00a0*/  ULOP3.LUT UR8, UR4, 0xf, URZ, 0xc0, !UPT ;  /* 0x0000000f04087892 */ /* 0x000fe4000f8ec0ff */
[----:B------:R-:W-:-:S09]  /*00b0*/  UISETP.GE.U32.AND UP0, UPT, UR5, 0xf, UPT ;  /* 0x0000000f0500788c */ /* 0x000fd2000bf06070 */
[----:B------:R-:W-:Y:S05]  /*00c0*/  BRA.U !UP0, `(.L_x_17) ;  /* 0x0000000108a07547 */ /* 0x000fea000b800000 */
[----:B------:R-:W0:Y:S01]  /*00d0*/  LDCU.64 UR6, c[0x0][0x380] ;  /* 0x00007000ff0677ac */ /* 0x000e220008000a00 */
[----:B------:R-:W-:Y:S01]  /*00e0*/  IMAD.MOV.U32 R5, RZ, RZ, RZ ;  /* 0x000000ffff057224 */ /* 0x000fe200078e00ff */
[----:B------:R-:W-:-:S04]  /*00f0*/  ULOP3.LUT UR5, UR4, 0xfffffff0, URZ, 0xc0, !UPT ;  /* 0xfffffff004057892 */ /* 0x000fc8000f8ec0ff */
[----:B------:R-:W-:Y:S02]  /*0100*/  UIADD3 UR5, UPT, UPT, -UR5, URZ, URZ ;  /* 0x000000ff05057290 */ /* 0x000fe4000fffe1ff */
[----:B0-----:R-:W-:-:S04]  /*0110*/  UIADD3 UR6, UP0, UPT, UR6, 0x20, URZ ;  /* 0x0000002006067890 */ /* 0x001fc8000ff1e0ff */
[----:B------:R-:W-:Y:S02]  /*0120*/  UIADD3.X UR7, UPT, UPT, URZ, UR7, URZ, UP0, !UPT ;  /* 0x00000007ff077290 */ /* 0x000fe400087fe4ff */
[----:B------:R-:W-:-:S04]  /*0130*/  IMAD.U32 R6, RZ, RZ, UR6 ;  /* 0x00000006ff067e24 */ /* 0x000fc8000f8e00ff */
[----:B------:R-:W-:-:S07]  /*0140*/  IMAD.U32 R3, RZ, RZ, UR7 ;  /* 0x00000007ff037e24 */ /* 0x000fce000f8e00ff */
.L_x_18:
[----:B------:R-:W-:-:S05]  /*0150*/  IMAD.MOV.U32 R2, RZ, RZ, R6 ;  /* 0x000000ffff027224 */ /* 0x000fca00078e0006 */
[----:B------:R-:W2:Y:S04]  /*0160*/  LDG.E R7, desc[UR10][R2.64+-0x1c] ;  /* 0xffffe40a02077981 */ /* 0x000ea8000c1e1900 */
[----:B------:R-:W2:Y:S04]  /*0170*/  LDG.E R4, desc[UR10][R2.64+-0x18] ;  /* 0xffffe80a02047981 */ /* 0x000ea8000c1e1900 */
[----:B------:R-:W3:Y:S04]  /*0180*/  LDG.E R9, desc[UR10][R2.64+-0x14] ;  /* 0xffffec0a02097981 */ /* 0x000ee8000c1e1900 */
[----:B------:R-:W3:Y:S04]  /*0190*/  LDG.E R6, desc[UR10][R2.64+-0x10] ;  /* 0xfffff00a02067981 */ /* 0x000ee8000c1e1900 */
[----:B------:R-:W4:Y:S04]  /*01a0*/  LDG.E R11, desc[UR10][R2.64+-0xc] ;  /* 0xfffff40a020b7981 */ /* 0x000f28000c1e1900 */
        /* <DEDUP_REMOVED lines=10> */
[----:B------:R0:W4:Y:S01]  /*0250*/  LDG.E R18, desc[UR10][R2.64+0x20] ;  /* 0x0000200a02127981 */ /* 0x000122000c1e1900 */
[----:B------:R-:W-:Y:S01]  /*0260*/  UIADD3 UR5, UPT, UPT, UR5, 0x10, URZ ;  /* 0x0000001005057890 */ /* 0x000fe2000fffe0ff */
[----:B------:R-:W-:-:S03]  /*0270*/  VIADD R5, R5, 0x10 ;  /* 0x0000001005057836 */ /* 0x000fc60000000000 */
[----:B------:R-:W-:Y:S01]  /*0280*/  UISETP.NE.AND UP0, UPT, UR5, URZ, UPT ;  /* 0x000000ff0500728c */ /* 0x000fe2000bf05270 */
[----:B--2--5:R-:W-:-:S04]  /*0290*/  VIMNMX3 R4, R7, R0, R4, !PT ;  /* 0x000000000704720f */ /* 0x024fc80007800104 */
[----:B---3--:R-:W-:Y:S02]  /*02a0*/  VIMNMX3 R4, R9, R4, R6, !PT ;  /* 0x000000040904720f */ /* 0x008fe40007800106 */
[----:B------:R-:W-:-:S05]  /*02b0*/  IADD3 R6, P0, PT, R2, 0x40, RZ ;  /* 0x0000004002067810 */ /* 0x000fca0007f1e0ff */
[----:B0-----:R-:W-:Y:S01]  /*02c0*/  IMAD.X R3, RZ, RZ, R3, P0 ;  /* 0x000000ffff037224 */ /* 0x001fe200000e0603 */
[----:B----4-:R-:W-:-:S04]  /*02d0*/  VIMNMX3 R4, R11, R4, R8, !PT ;  /* 0x000000040b04720f */ /* 0x010fc80007800108 */
[----:B------:R-:W-:-:S04]  /*02e0*/  VIMNMX3 R4, R13, R4, R10, !PT ;  /* 0x000000040d04720f */ /* 0x000fc8000780010a */
[----:B------:R-:W-:-:S04]  /*02f0*/  VIMNMX3 R4, R15, R4, R12, !PT ;  /* 0x000000040f04720f */ /* 0x000fc8000780010c */
[----:B------:R-:W-:-:S04]  /*0300*/  VIMNMX3 R4, R17, R4, R14, !PT ;  /* 0x000000041104720f */ /* 0x000fc8000780010e */
[----:B------:R-:W-:-:S04]  /*0310*/  VIMNMX3 R4, R19, R4, R16, !PT ;  /* 0x000000041304720f */ /* 0x000fc80007800110 */
[----:B------:R-:W-:Y:S01]  /*0320*/  VIMNMX3 R0, R21, R4, R18, !PT ;  /* 0x000000041500720f */ /* 0x000fe20007800112 */
[----:B------:R-:W-:Y:S06]  /*0330*/  BRA.U UP0, `(.L_x_18) ;  /* 0xfffffffd00847547 */ /* 0x000fec000b83ffff */
[----:B------:R-:W-:-:S07]  /*0340*/  VIADD R5, R5, 0x1 ;  /* 0x0000000105057836 */ /* 0x000fce0000000000 */
.L_x_17:
[----:B------:R-:W-:-:S09]  /*0350*/  UISETP.NE.AND UP0, UPT, UR8, URZ, UPT ;  /* 0x000000ff0800728c */ /* 0x000fd2000bf05270 */
[----:B------:R-:W-:Y:S05]  /*0360*/  BRA.U !UP0, `(.L_x_16) ;  /* 0x0000000108b87547 */ /* 0x000fea000b800000 */
[----:B------:R-:W-:Y:S02]  /*0370*/  UISETP.GE.U32.AND UP0, UPT, UR8, 0x8, UPT ;  /* 0x000000080800788c */ /* 0x000fe4000bf06070 */
[----:B------:R-:W-:-:S04]  /*0380*/  ULOP3.LUT UR5, UR4, 0x7, URZ, 0xc0, !UPT ;  /* 0x0000000704057892 */ /* 0x000fc8000f8ec0ff */
[----:B------:R-:W-:-:S03]  /*0390*/  UISETP.NE.AND UP1, UPT, UR5, URZ, UPT ;  /* 0x000000ff0500728c */ /* 0x000fc6000bf25270 */
[----:B------:R-:W-:Y:S08]  /*03a0*/  BRA.U !UP0, `(.L_x_19) ;  /* 0x00000001083c7547 */ /* 0x000ff0000b800000 */
[----:B------:R-:W0:Y:S02]  /*03b0*/  LDC.64 R2, c[0x0][0x380] ;  /* 0x0000e000ff027b82 */ /* 0x000e240000000a00 */
[----:B0-----:R-:W-:-:S05]  /*03c0*/  IMAD.WIDE.U32 R2, R5, 0x4, R2 ;  /* 0x0000000405027825 */ /* 0x001fca00078e0002 */
[----:B------:R-:W2:Y:S04]  /*03d0*/  LDG.E R7, desc[UR10][R2.64] ;  /* 0x0000000a02077981 */ /* 0x000ea8000c1e1900 */
[----:B------:R-:W2:Y:S04]  /*03e0*/  LDG.E R4, desc[UR10][R2.64+0x4] ;  /* 0x0000040a02047981 */ /* 0x000ea8000c1e1900 */
[----:B------:R-:W3:Y:S04]  /*03f0*/  LDG.E R9, desc[UR10][R2.64+0x8] ;  /* 0x0000080a02097981 */ /* 0x000ee8000c1e1900 */
[----:B------:R-:W3:Y:S04]  /*0400*/  LDG.E R6, desc[UR10][R2.64+0xc] ;  /* 0x00000c0a02067981 */ /* 0x000ee8000c1e1900 */
[----:B------:R-:W4:Y:S04]  /*0410*/  LDG.E R11, desc[UR10][R2.64+0x10] ;  /* 0x0000100a020b7981 */ /* 0x000f28000c1e1900 */
[----:B------:R-:W4:Y:S04]  /*0420*/  LDG.E R8, desc[UR10][R2.64+0x14] ;  /* 0x0000140a02087981 */ /* 0x000f28000c1e1900 */
[----:B------:R-:W4:Y:S04]  /*0430*/  LDG.E R13, desc[UR10][R2.64+0x18] ;  /* 0x0000180a020d7981 */ /* 0x000f28000c1e1900 */
[----:B------:R-:W4:Y:S01]  /*0440*/  LDG.E R10, desc[UR10][R2.64+0x1c] ;  /* 0x00001c0a020a7981 */ /* 0x000f22000c1e1900 */
[----:B------:R-:W-:Y:S01]  /*0450*/  VIADD R5, R5, 0x8 ;  /* 0x0000000805057836 */ /* 0x000fe20000000000 */
[----:B--2--5:R-:W-:-:S04]  /*0460*/  VIMNMX3 R4, R7, R0, R4, !PT ;  /* 0x000000000704720f */ /* 0x024fc80007800104 */
[----:B---3--:R-:W-:-:S04]  /*0470*/  VIMNMX3 R4, R9, R4, R6, !PT ;  /* 0x000000040904720f */ /* 0x008fc80007800106 */
[----:B----4-:R-:W-:-:S04]  /*0480*/  VIMNMX3 R4, R11, R4, R8, !PT ;  /* 0x000000040b04720f */ /* 0x010fc80007800108 */
[----:B------:R-:W-:-:S07]  /*0490*/  VIMNMX3 R0, R13, R4, R10, !PT ;  /* 0x000000040d00720f */ /* 0x000fce000780010a */
.L_x_19:
        /* <DEDUP_REMOVED lines=10> */
[----:B------:R-:W3:Y:S01]  /*0540*/  LDG.E R6, desc[UR10][R2.64+0xc] ;  /* 0x00000c0a02067981 */ /* 0x000ee2000c1e1900 */
[----:B------:R-:W-:Y:S01]  /*0550*/  VIADD R5, R5, 0x4 ;  /* 0x0000000405057836 */ /* 0x000fe20000000000 */
[----:B--2--5:R-:W-:-:S04]  /*0560*/  VIMNMX3 R0, R7, R0, R4, !PT ;  /* 0x000000000700720f */ /* 0x024fc80007800104 */
[----:B---3--:R-:W-:-:S07]  /*0570*/  VIMNMX3 R0, R9, R0, R6, !PT ;  /* 0x000000000900720f */ /* 0x008fce0007800106 */
.L_x_20:
[----:B------:R-:W-:Y:S05]  /*0580*/  BRA.U !UP1, `(.L_x_16) ;  /* 0x0000000109307547 */ /* 0x000fea000b800000 */
[----:B------:R-:W0:Y:S01]  /*0590*/  LDC.64 R2, c[0x0][0x380] ;  /* 0x0000e000ff027b82 */ /* 0x000e220000000a00 */
[----:B------:R-:W-:Y:S01]  /*05a0*/  UIADD3 UR4, UPT, UPT, -UR4, URZ, URZ ;  /* 0x000000ff04047290 */ /* 0x000fe2000fffe1ff */
[----:B0-----:R-:W-:-:S04]  /*05b0*/  IMAD.WIDE.U32 R2, R5, 0x4, R2 ;  /* 0x0000000405027825 */ /* 0x001fc800078e0002 */
[----:B------:R-:W-:-:S07]  /*05c0*/  IMAD.MOV.U32 R5, RZ, RZ, R3 ;  /* 0x000000ffff057224 */ /* 0x000fce00078e0003 */
.L_x_21:
[----:B------:R-:W-:-:S06]  /*05d0*/  IMAD.MOV.U32 R3, RZ, RZ, R5 ;  /* 0x000000ffff037224 */ /* 0x000fcc00078e0005 */
[----:B------:R0:W2:Y:S01]  /*05e0*/  LDG.E R3, desc[UR10][R2.64] ;  /* 0x0000000a02037981 */ /* 0x0000a2000c1e1900 */
[----:B------:R-:W-:-:S04]  /*05f0*/  UIADD3 UR4, UPT, UPT, UR4, 0x1, URZ ;  /* 0x0000000104047890 */ /* 0x000fc8000fffe0ff */
[----:B------:R-:W-:Y:S01]  /*0600*/  UISETP.NE.AND UP0, UPT, UR4, URZ, UPT ;  /* 0x000000ff0400728c */ /* 0x000fe2000bf05270 */
[----:B0-----:R-:W-:-:S05]  /*0610*/  IADD3 R2, P0, PT, R2, 0x4, RZ ;  /* 0x0000000402027810 */ /* 0x001fca0007f1e0ff */
[----:B------:R-:W-:Y:S01]  /*0620*/  IMAD.X R5, RZ, RZ, R5, P0 ;  /* 0x000000ffff057224 */ /* 0x000fe200000e0605 */
[----:B--2--5:R-:W-:Y:S02]  /*0630*/  VIMNMX R0, PT, PT, R3, R0, !PT ;  /* 0x0000000003007248 */ /* 0x024fe40007fe0100 */
[----:B------:R-:W-:Y:S05]  /*0640*/  BRA.U UP0, `(.L_x_21) ;  /* 0xfffffffd00e07547 */ /* 0x000fea000b83ffff */
.L_x_16:
[----:B------:R-:W0:Y:S02]  /*0650*/  LDC.64 R2, c[0x0][0x390] ;  /* 0x0000e400ff027b82 */ /* 0x000e240000000a00 */
[----:B0----5:R-:W-:Y:S01]  /*0660*/  STG.E desc[UR10][R2.64], R0 ;  /* 0x0000000002007986 */ /* 0x021fe2000c10190a */
[----:B------:R-:W-:Y:S05]  /*0670*/  EXIT ;  /* 0x000000000000794d */ /* 0x000fea0003800000 */
.L_x_22:
        /* <DEDUP_REMOVED lines=16> */
.L_x_24:


//--------------------- .nv.shared.reserved.0     --------------------------
	.section	.nv.shared.reserved.0,"aw",@nobits
	.weak		__nv_reservedSMEM_offset_0_alias
	.size		__nv_reservedSMEM_offset_0_alias, 0, 64
	.other		__nv_reservedSMEM_offset_0_alias,@"STO_CUDA_RESERVED_SHARED STV_DEFAULT"
__nv_reservedSMEM_offset_0_alias:
	.zero		0
	.zero		64


//--------------------- .nv.constant0._Z16kernel_countSortPiS_S_ii --------------------------
	.section	.nv.constant0._Z16kernel_countSortPiS_S_ii,"a",@progbits
	.sectionflags	@""
	.align	4
.nv.constant0._Z16kernel_countSortPiS_S_ii:
	.zero		928


//--------------------- .nv.constant0._Z14kernel_findMaxPKiiPi --------------------------
	.section	.nv.constant0._Z14kernel_findMaxPKiiPi,"a",@progbits
	.sectionflags	@""
	.align	4
.nv.constant0._Z14kernel_findMaxPKiiPi:
	.zero		920


//--------------------- SYMBOLS --------------------------

	.type		.nv.reservedSmem.offset0,@object
	.size		.nv.reservedSmem.offset0,0x4
